//
// Generated by NVIDIA NVVM Compiler
//
// Compiler Build ID: CL-36424714
// Cuda compilation tools, release 13.0, V13.0.88
// Based on NVVM 20.0.0
//

.version 9.0
.target sm_100
.address_size 64

	// .globl	_Z21delta_backward_kernelPKfS0_S0_S0_S0_S0_S0_PfS1_S1_S1_S1_S1_ii
.extern .shared .align 16 .b8 smem[];

.visible .entry _Z21delta_backward_kernelPKfS0_S0_S0_S0_S0_S0_PfS1_S1_S1_S1_S1_ii(
	.param .u64 .ptr .align 1 _Z21delta_backward_kernelPKfS0_S0_S0_S0_S0_S0_PfS1_S1_S1_S1_S1_ii_param_0,
	.param .u64 .ptr .align 1 _Z21delta_backward_kernelPKfS0_S0_S0_S0_S0_S0_PfS1_S1_S1_S1_S1_ii_param_1,
	.param .u64 .ptr .align 1 _Z21delta_backward_kernelPKfS0_S0_S0_S0_S0_S0_PfS1_S1_S1_S1_S1_ii_param_2,
	.param .u64 .ptr .align 1 _Z21delta_backward_kernelPKfS0_S0_S0_S0_S0_S0_PfS1_S1_S1_S1_S1_ii_param_3,
	.param .u64 .ptr .align 1 _Z21delta_backward_kernelPKfS0_S0_S0_S0_S0_S0_PfS1_S1_S1_S1_S1_ii_param_4,
	.param .u64 .ptr .align 1 _Z21delta_backward_kernelPKfS0_S0_S0_S0_S0_S0_PfS1_S1_S1_S1_S1_ii_param_5,
	.param .u64 .ptr .align 1 _Z21delta_backward_kernelPKfS0_S0_S0_S0_S0_S0_PfS1_S1_S1_S1_S1_ii_param_6,
	.param .u64 .ptr .align 1 _Z21delta_backward_kernelPKfS0_S0_S0_S0_S0_S0_PfS1_S1_S1_S1_S1_ii_param_7,
	.param .u64 .ptr .align 1 _Z21delta_backward_kernelPKfS0_S0_S0_S0_S0_S0_PfS1_S1_S1_S1_S1_ii_param_8,
	.param .u64 .ptr .align 1 _Z21delta_backward_kernelPKfS0_S0_S0_S0_S0_S0_PfS1_S1_S1_S1_S1_ii_param_9,
	.param .u64 .ptr .align 1 _Z21delta_backward_kernelPKfS0_S0_S0_S0_S0_S0_PfS1_S1_S1_S1_S1_ii_param_10,
	.param .u64 .ptr .align 1 _Z21delta_backward_kernelPKfS0_S0_S0_S0_S0_S0_PfS1_S1_S1_S1_S1_ii_param_11,
	.param .u64 .ptr .align 1 _Z21delta_backward_kernelPKfS0_S0_S0_S0_S0_S0_PfS1_S1_S1_S1_S1_ii_param_12,
	.param .u32 _Z21delta_backward_kernelPKfS0_S0_S0_S0_S0_S0_PfS1_S1_S1_S1_S1_ii_param_13,
	.param .u32 _Z21delta_backward_kernelPKfS0_S0_S0_S0_S0_S0_PfS1_S1_S1_S1_S1_ii_param_14
)
{
	.reg .pred 	%p<70>;
	.reg .b32 	%r<275>;
	.reg .b32 	%f<574>;
	.reg .b64 	%rd<203>;

	ld.param.u64 	%rd29, [_Z21delta_backward_kernelPKfS0_S0_S0_S0_S0_S0_PfS1_S1_S1_S1_S1_ii_param_0];
	ld.param.u64 	%rd30, [_Z21delta_backward_kernelPKfS0_S0_S0_S0_S0_S0_PfS1_S1_S1_S1_S1_ii_param_1];
	ld.param.u64 	%rd31, [_Z21delta_backward_kernelPKfS0_S0_S0_S0_S0_S0_PfS1_S1_S1_S1_S1_ii_param_2];
	ld.param.u64 	%rd32, [_Z21delta_backward_kernelPKfS0_S0_S0_S0_S0_S0_PfS1_S1_S1_S1_S1_ii_param_3];
	ld.param.u64 	%rd33, [_Z21delta_backward_kernelPKfS0_S0_S0_S0_S0_S0_PfS1_S1_S1_S1_S1_ii_param_4];
	ld.param.u64 	%rd40, [_Z21delta_backward_kernelPKfS0_S0_S0_S0_S0_S0_PfS1_S1_S1_S1_S1_ii_param_5];
	ld.param.u64 	%rd41, [_Z21delta_backward_kernelPKfS0_S0_S0_S0_S0_S0_PfS1_S1_S1_S1_S1_ii_param_6];
	ld.param.u64 	%rd34, [_Z21delta_backward_kernelPKfS0_S0_S0_S0_S0_S0_PfS1_S1_S1_S1_S1_ii_param_7];
	ld.param.u64 	%rd36, [_Z21delta_backward_kernelPKfS0_S0_S0_S0_S0_S0_PfS1_S1_S1_S1_S1_ii_param_9];
	ld.param.u64 	%rd37, [_Z21delta_backward_kernelPKfS0_S0_S0_S0_S0_S0_PfS1_S1_S1_S1_S1_ii_param_10];
	ld.param.u64 	%rd38, [_Z21delta_backward_kernelPKfS0_S0_S0_S0_S0_S0_PfS1_S1_S1_S1_S1_ii_param_11];
	ld.param.u32 	%r239, [_Z21delta_backward_kernelPKfS0_S0_S0_S0_S0_S0_PfS1_S1_S1_S1_S1_ii_param_13];
	ld.param.u32 	%r105, [_Z21delta_backward_kernelPKfS0_S0_S0_S0_S0_S0_PfS1_S1_S1_S1_S1_ii_param_14];
	cvta.to.global.u64 	%rd1, %rd41;
	cvta.to.global.u64 	%rd2, %rd40;
	mov.u32 	%r274, %tid.x;
	mul.lo.s32 	%r2, %r105, %r105;
	shl.b32 	%r3, %r105, 2;
	setp.ge.u32 	%p1, %r274, %r2;
	@%p1 bra 	$L__BB0_3;
	mov.u32 	%r4, %ntid.x;
	mov.u32 	%r238, %r274;
$L__BB0_2:
	shl.b32 	%r106, %r238, 2;
	mov.u32 	%r107, smem;
	add.s32 	%r108, %r107, %r106;
	mov.b32 	%r109, 0;
	st.shared.u32 	[%r108], %r109;
	add.s32 	%r238, %r238, %r4;
	setp.lt.s32 	%p2, %r238, %r2;
	@%p2 bra 	$L__BB0_2;
$L__BB0_3:
	bar.sync 	0;
	setp.lt.s32 	%p3, %r239, 1;
	@%p3 bra 	$L__BB0_105;
	ld.param.u64 	%rd200, [_Z21delta_backward_kernelPKfS0_S0_S0_S0_S0_S0_PfS1_S1_S1_S1_S1_ii_param_8];
	add.s32 	%r110, %r2, %r105;
	shl.b32 	%r111, %r110, 2;
	mov.u32 	%r112, smem;
	add.s32 	%r7, %r112, %r111;
	add.s32 	%r8, %r7, %r3;
	add.s32 	%r9, %r8, %r3;
	mov.u32 	%r10, %ntid.x;
	mul.lo.s32 	%r11, %r105, %r274;
	add.s32 	%r113, %r2, %r274;
	shl.b32 	%r114, %r113, 2;
	add.s32 	%r12, %r112, %r114;
	shl.b32 	%r115, %r274, 2;
	add.s32 	%r13, %r9, %r115;
	add.s32 	%r14, %r8, %r115;
	add.s32 	%r15, %r105, -1;
	and.b32  	%r16, %r105, 7;
	add.s32 	%r17, %r16, -1;
	and.b32  	%r18, %r105, 3;
	and.b32  	%r19, %r105, 15;
	add.s32 	%r20, %r19, -1;
	and.b32  	%r21, %r105, -8;
	and.b32  	%r22, %r105, 1;
	and.b32  	%r23, %r105, -16;
	neg.s32 	%r24, %r21;
	shl.b32 	%r25, %r105, 3;
	mad.lo.s32 	%r26, %r105, 7, %r274;
	mad.lo.s32 	%r27, %r105, 6, %r274;
	mad.lo.s32 	%r28, %r105, 5, %r274;
	mad.lo.s32 	%r29, %r105, 3, %r274;
	shl.b32 	%r116, %r105, 1;
	add.s32 	%r30, %r274, %r116;
	add.s32 	%r31, %r274, %r105;
	cvta.to.global.u64 	%rd3, %rd32;
	cvta.to.global.u64 	%rd4, %rd33;
	cvta.to.global.u64 	%rd5, %rd36;
	cvta.to.global.u64 	%rd6, %rd30;
	cvta.to.global.u64 	%rd7, %rd37;
	cvta.to.global.u64 	%rd8, %rd38;
	cvta.to.global.u64 	%rd9, %rd34;
	cvta.to.global.u64 	%rd10, %rd200;
	cvta.to.global.u64 	%rd11, %rd29;
	cvta.to.global.u64 	%rd12, %rd31;
$L__BB0_5:
	setp.ge.u32 	%p4, %r274, %r2;
	add.s32 	%r34, %r239, -1;
	mul.lo.s32 	%r117, %r34, %r105;
	cvt.s64.s32 	%rd14, %r117;
	mul.wide.s32 	%rd42, %r117, 4;
	add.s64 	%rd15, %rd1, %rd42;
	mul.lo.s32 	%r118, %r239, %r2;
	cvt.u64.u32 	%rd16, %r118;
	mul.wide.u32 	%rd43, %r34, 4;
	add.s64 	%rd44, %rd3, %rd43;
	ld.global.nc.f32 	%f1, [%rd44];
	add.s64 	%rd45, %rd4, %rd43;
	ld.global.nc.f32 	%f2, [%rd45];
	@%p4 bra 	$L__BB0_8;
	mov.u32 	%r240, %r274;
$L__BB0_7:
	div.s32 	%r119, %r240, %r105;
	mul.lo.s32 	%r120, %r119, %r105;
	sub.s32 	%r121, %r240, %r120;
	mul.wide.s32 	%rd46, %r119, 4;
	add.s64 	%rd47, %rd15, %rd46;
	ld.global.nc.f32 	%f78, [%rd47];
	cvt.s64.s32 	%rd48, %r121;
	add.s64 	%rd49, %rd48, %rd14;
	shl.b64 	%rd50, %rd49, 2;
	add.s64 	%rd51, %rd12, %rd50;
	ld.global.nc.f32 	%f79, [%rd51];
	shl.b32 	%r122, %r240, 2;
	mov.u32 	%r123, smem;
	add.s32 	%r124, %r123, %r122;
	ld.shared.f32 	%f80, [%r124];
	fma.rn.f32 	%f81, %f78, %f79, %f80;
	st.shared.f32 	[%r124], %f81;
	add.s32 	%r240, %r240, %r10;
	setp.lt.s32 	%p5, %r240, %r2;
	@%p5 bra 	$L__BB0_7;
$L__BB0_8:
	setp.ge.s32 	%p6, %r274, %r105;
	bar.sync 	0;
	@%p6 bra 	$L__BB0_21;
	setp.lt.u32 	%p7, %r15, 7;
	mov.f32 	%f537, 0f00000000;
	mov.b32 	%r251, 0;
	@%p7 bra 	$L__BB0_12;
	add.s32 	%r244, %r274, %r3;
	shl.b64 	%rd52, %rd14, 2;
	add.s64 	%rd53, %rd1, %rd52;
	add.s64 	%rd202, %rd53, 16;
	mov.f32 	%f537, 0f00000000;
	mov.u32 	%r241, %r31;
	mov.u32 	%r242, %r30;
	mov.u32 	%r243, %r29;
	mov.u32 	%r245, %r28;
	mov.u32 	%r246, %r27;
	mov.u32 	%r247, %r26;
	mov.u32 	%r248, %r274;
	mov.u32 	%r249, %r24;
$L__BB0_11:
	.pragma "nounroll";
	cvt.s64.s32 	%rd54, %r248;
	add.s64 	%rd55, %rd54, %rd16;
	shl.b64 	%rd56, %rd55, 2;
	add.s64 	%rd57, %rd2, %rd56;
	ld.global.nc.f32 	%f85, [%rd57];
	ld.global.nc.f32 	%f86, [%rd202+-16];
	fma.rn.f32 	%f87, %f85, %f86, %f537;
	cvt.s64.s32 	%rd58, %r241;
	add.s64 	%rd59, %rd58, %rd16;
	shl.b64 	%rd60, %rd59, 2;
	add.s64 	%rd61, %rd2, %rd60;
	ld.global.nc.f32 	%f88, [%rd61];
	ld.global.nc.f32 	%f89, [%rd202+-12];
	fma.rn.f32 	%f90, %f88, %f89, %f87;
	cvt.s64.s32 	%rd62, %r242;
	add.s64 	%rd63, %rd62, %rd16;
	shl.b64 	%rd64, %rd63, 2;
	add.s64 	%rd65, %rd2, %rd64;
	ld.global.nc.f32 	%f91, [%rd65];
	ld.global.nc.f32 	%f92, [%rd202+-8];
	fma.rn.f32 	%f93, %f91, %f92, %f90;
	cvt.s64.s32 	%rd66, %r243;
	add.s64 	%rd67, %rd66, %rd16;
	shl.b64 	%rd68, %rd67, 2;
	add.s64 	%rd69, %rd2, %rd68;
	ld.global.nc.f32 	%f94, [%rd69];
	ld.global.nc.f32 	%f95, [%rd202+-4];
	fma.rn.f32 	%f96, %f94, %f95, %f93;
	cvt.s64.s32 	%rd70, %r244;
	add.s64 	%rd71, %rd70, %rd16;
	shl.b64 	%rd72, %rd71, 2;
	add.s64 	%rd73, %rd2, %rd72;
	ld.global.nc.f32 	%f97, [%rd73];
	ld.global.nc.f32 	%f98, [%rd202];
	fma.rn.f32 	%f99, %f97, %f98, %f96;
	cvt.s64.s32 	%rd74, %r245;
	add.s64 	%rd75, %rd74, %rd16;
	shl.b64 	%rd76, %rd75, 2;
	add.s64 	%rd77, %rd2, %rd76;
	ld.global.nc.f32 	%f100, [%rd77];
	ld.global.nc.f32 	%f101, [%rd202+4];
	fma.rn.f32 	%f102, %f100, %f101, %f99;
	cvt.s64.s32 	%rd78, %r246;
	add.s64 	%rd79, %rd78, %rd16;
	shl.b64 	%rd80, %rd79, 2;
	add.s64 	%rd81, %rd2, %rd80;
	ld.global.nc.f32 	%f103, [%rd81];
	ld.global.nc.f32 	%f104, [%rd202+8];
	fma.rn.f32 	%f105, %f103, %f104, %f102;
	cvt.s64.s32 	%rd82, %r247;
	add.s64 	%rd83, %rd82, %rd16;
	shl.b64 	%rd84, %rd83, 2;
	add.s64 	%rd85, %rd2, %rd84;
	ld.global.nc.f32 	%f106, [%rd85];
	ld.global.nc.f32 	%f107, [%rd202+12];
	fma.rn.f32 	%f537, %f106, %f107, %f105;
	add.s32 	%r249, %r249, 8;
	add.s32 	%r248, %r248, %r25;
	add.s32 	%r247, %r247, %r25;
	add.s32 	%r246, %r246, %r25;
	add.s32 	%r245, %r245, %r25;
	add.s32 	%r244, %r244, %r25;
	add.s32 	%r243, %r243, %r25;
	add.s32 	%r242, %r242, %r25;
	add.s64 	%rd202, %rd202, 32;
	add.s32 	%r241, %r241, %r25;
	setp.ne.s32 	%p8, %r249, 0;
	mov.u32 	%r251, %r21;
	@%p8 bra 	$L__BB0_11;
$L__BB0_12:
	setp.eq.s32 	%p9, %r16, 0;
	@%p9 bra 	$L__BB0_20;
	setp.lt.u32 	%p10, %r17, 3;
	@%p10 bra 	$L__BB0_15;
	mad.lo.s32 	%r126, %r251, %r105, %r274;
	cvt.s64.s32 	%rd86, %r126;
	add.s64 	%rd87, %rd86, %rd16;
	shl.b64 	%rd88, %rd87, 2;
	add.s64 	%rd89, %rd2, %rd88;
	ld.global.nc.f32 	%f109, [%rd89];
	mul.wide.u32 	%rd90, %r251, 4;
	add.s64 	%rd91, %rd15, %rd90;
	ld.global.nc.f32 	%f110, [%rd91];
	fma.rn.f32 	%f111, %f109, %f110, %f537;
	add.s32 	%r127, %r126, %r105;
	cvt.s64.s32 	%rd92, %r127;
	add.s64 	%rd93, %rd92, %rd16;
	shl.b64 	%rd94, %rd93, 2;
	add.s64 	%rd95, %rd2, %rd94;
	ld.global.nc.f32 	%f112, [%rd95];
	ld.global.nc.f32 	%f113, [%rd91+4];
	fma.rn.f32 	%f114, %f112, %f113, %f111;
	add.s32 	%r128, %r127, %r105;
	cvt.s64.s32 	%rd96, %r128;
	add.s64 	%rd97, %rd96, %rd16;
	shl.b64 	%rd98, %rd97, 2;
	add.s64 	%rd99, %rd2, %rd98;
	ld.global.nc.f32 	%f115, [%rd99];
	ld.global.nc.f32 	%f116, [%rd91+8];
	fma.rn.f32 	%f117, %f115, %f116, %f114;
	add.s32 	%r129, %r128, %r105;
	cvt.s64.s32 	%rd100, %r129;
	add.s64 	%rd101, %rd100, %rd16;
	shl.b64 	%rd102, %rd101, 2;
	add.s64 	%rd103, %rd2, %rd102;
	ld.global.nc.f32 	%f118, [%rd103];
	ld.global.nc.f32 	%f119, [%rd91+12];
	fma.rn.f32 	%f537, %f118, %f119, %f117;
	add.s32 	%r251, %r251, 4;
$L__BB0_15:
	setp.eq.s32 	%p11, %r18, 0;
	@%p11 bra 	$L__BB0_20;
	setp.eq.s32 	%p12, %r18, 1;
	@%p12 bra 	$L__BB0_18;
	mad.lo.s32 	%r130, %r251, %r105, %r274;
	cvt.s64.s32 	%rd104, %r130;
	add.s64 	%rd105, %rd104, %rd16;
	shl.b64 	%rd106, %rd105, 2;
	add.s64 	%rd107, %rd2, %rd106;
	ld.global.nc.f32 	%f121, [%rd107];
	mul.wide.u32 	%rd108, %r251, 4;
	add.s64 	%rd109, %rd15, %rd108;
	ld.global.nc.f32 	%f122, [%rd109];
	fma.rn.f32 	%f123, %f121, %f122, %f537;
	add.s32 	%r131, %r130, %r105;
	cvt.s64.s32 	%rd110, %r131;
	add.s64 	%rd111, %rd110, %rd16;
	shl.b64 	%rd112, %rd111, 2;
	add.s64 	%rd113, %rd2, %rd112;
	ld.global.nc.f32 	%f124, [%rd113];
	ld.global.nc.f32 	%f125, [%rd109+4];
	fma.rn.f32 	%f537, %f124, %f125, %f123;
	add.s32 	%r251, %r251, 2;
$L__BB0_18:
	setp.eq.s32 	%p13, %r22, 0;
	@%p13 bra 	$L__BB0_20;
	mad.lo.s32 	%r132, %r251, %r105, %r274;
	cvt.s64.s32 	%rd114, %r132;
	add.s64 	%rd115, %rd114, %rd16;
	shl.b64 	%rd116, %rd115, 2;
	add.s64 	%rd117, %rd2, %rd116;
	ld.global.nc.f32 	%f126, [%rd117];
	mul.wide.u32 	%rd118, %r251, 4;
	add.s64 	%rd119, %rd15, %rd118;
	ld.global.nc.f32 	%f127, [%rd119];
	fma.rn.f32 	%f537, %f126, %f127, %f537;
$L__BB0_20:
	cvt.u32.u64 	%r133, %rd14;
	add.s32 	%r134, %r133, %r274;
	mul.wide.s32 	%rd120, %r134, 4;
	add.s64 	%rd121, %rd5, %rd120;
	st.global.f32 	[%rd121], %f537;
$L__BB0_21:
	shl.b64 	%rd122, %rd14, 2;
	add.s64 	%rd20, %rd11, %rd122;
	mul.lo.s32 	%r135, %r34, %r2;
	mul.wide.s32 	%rd123, %r135, 4;
	add.s64 	%rd21, %rd2, %rd123;
	bar.sync 	0;
	@%p6 bra 	$L__BB0_36;
	setp.lt.u32 	%p15, %r15, 15;
	mov.f32 	%f545, 0f00000000;
	mov.b32 	%r255, 0;
	@%p15 bra 	$L__BB0_25;
	mov.f32 	%f545, 0f00000000;
	mov.b32 	%r253, 0;
$L__BB0_24:
	.pragma "nounroll";
	add.s32 	%r138, %r253, %r11;
	mul.wide.s32 	%rd124, %r138, 4;
	add.s64 	%rd125, %rd21, %rd124;
	ld.global.nc.f32 	%f131, [%rd125];
	mul.wide.u32 	%rd126, %r253, 4;
	add.s64 	%rd127, %rd20, %rd126;
	ld.global.nc.f32 	%f132, [%rd127];
	fma.rn.f32 	%f133, %f131, %f132, %f545;
	ld.global.nc.f32 	%f134, [%rd125+4];
	ld.global.nc.f32 	%f135, [%rd127+4];
	fma.rn.f32 	%f136, %f134, %f135, %f133;
	ld.global.nc.f32 	%f137, [%rd125+8];
	ld.global.nc.f32 	%f138, [%rd127+8];
	fma.rn.f32 	%f139, %f137, %f138, %f136;
	ld.global.nc.f32 	%f140, [%rd125+12];
	ld.global.nc.f32 	%f141, [%rd127+12];
	fma.rn.f32 	%f142, %f140, %f141, %f139;
	ld.global.nc.f32 	%f143, [%rd125+16];
	ld.global.nc.f32 	%f144, [%rd127+16];
	fma.rn.f32 	%f145, %f143, %f144, %f142;
	ld.global.nc.f32 	%f146, [%rd125+20];
	ld.global.nc.f32 	%f147, [%rd127+20];
	fma.rn.f32 	%f148, %f146, %f147, %f145;
	ld.global.nc.f32 	%f149, [%rd125+24];
	ld.global.nc.f32 	%f150, [%rd127+24];
	fma.rn.f32 	%f151, %f149, %f150, %f148;
	ld.global.nc.f32 	%f152, [%rd125+28];
	ld.global.nc.f32 	%f153, [%rd127+28];
	fma.rn.f32 	%f154, %f152, %f153, %f151;
	ld.global.nc.f32 	%f155, [%rd125+32];
	ld.global.nc.f32 	%f156, [%rd127+32];
	fma.rn.f32 	%f157, %f155, %f156, %f154;
	ld.global.nc.f32 	%f158, [%rd125+36];
	ld.global.nc.f32 	%f159, [%rd127+36];
	fma.rn.f32 	%f160, %f158, %f159, %f157;
	ld.global.nc.f32 	%f161, [%rd125+40];
	ld.global.nc.f32 	%f162, [%rd127+40];
	fma.rn.f32 	%f163, %f161, %f162, %f160;
	ld.global.nc.f32 	%f164, [%rd125+44];
	ld.global.nc.f32 	%f165, [%rd127+44];
	fma.rn.f32 	%f166, %f164, %f165, %f163;
	ld.global.nc.f32 	%f167, [%rd125+48];
	ld.global.nc.f32 	%f168, [%rd127+48];
	fma.rn.f32 	%f169, %f167, %f168, %f166;
	ld.global.nc.f32 	%f170, [%rd125+52];
	ld.global.nc.f32 	%f171, [%rd127+52];
	fma.rn.f32 	%f172, %f170, %f171, %f169;
	ld.global.nc.f32 	%f173, [%rd125+56];
	ld.global.nc.f32 	%f174, [%rd127+56];
	fma.rn.f32 	%f175, %f173, %f174, %f172;
	ld.global.nc.f32 	%f176, [%rd125+60];
	ld.global.nc.f32 	%f177, [%rd127+60];
	fma.rn.f32 	%f545, %f176, %f177, %f175;
	add.s32 	%r253, %r253, 16;
	setp.ne.s32 	%p16, %r253, %r23;
	mov.u32 	%r255, %r23;
	@%p16 bra 	$L__BB0_24;
$L__BB0_25:
	setp.eq.s32 	%p17, %r19, 0;
	@%p17 bra 	$L__BB0_35;
	setp.lt.u32 	%p18, %r20, 7;
	@%p18 bra 	$L__BB0_28;
	add.s32 	%r139, %r255, %r11;
	mul.wide.s32 	%rd128, %r139, 4;
	add.s64 	%rd129, %rd21, %rd128;
	ld.global.nc.f32 	%f179, [%rd129];
	mul.wide.u32 	%rd130, %r255, 4;
	add.s64 	%rd131, %rd20, %rd130;
	ld.global.nc.f32 	%f180, [%rd131];
	fma.rn.f32 	%f181, %f179, %f180, %f545;
	ld.global.nc.f32 	%f182, [%rd129+4];
	ld.global.nc.f32 	%f183, [%rd131+4];
	fma.rn.f32 	%f184, %f182, %f183, %f181;
	ld.global.nc.f32 	%f185, [%rd129+8];
	ld.global.nc.f32 	%f186, [%rd131+8];
	fma.rn.f32 	%f187, %f185, %f186, %f184;
	ld.global.nc.f32 	%f188, [%rd129+12];
	ld.global.nc.f32 	%f189, [%rd131+12];
	fma.rn.f32 	%f190, %f188, %f189, %f187;
	ld.global.nc.f32 	%f191, [%rd129+16];
	ld.global.nc.f32 	%f192, [%rd131+16];
	fma.rn.f32 	%f193, %f191, %f192, %f190;
	ld.global.nc.f32 	%f194, [%rd129+20];
	ld.global.nc.f32 	%f195, [%rd131+20];
	fma.rn.f32 	%f196, %f194, %f195, %f193;
	ld.global.nc.f32 	%f197, [%rd129+24];
	ld.global.nc.f32 	%f198, [%rd131+24];
	fma.rn.f32 	%f199, %f197, %f198, %f196;
	ld.global.nc.f32 	%f200, [%rd129+28];
	ld.global.nc.f32 	%f201, [%rd131+28];
	fma.rn.f32 	%f545, %f200, %f201, %f199;
	add.s32 	%r255, %r255, 8;
$L__BB0_28:
	setp.eq.s32 	%p19, %r16, 0;
	@%p19 bra 	$L__BB0_35;
	setp.lt.u32 	%p20, %r17, 3;
	@%p20 bra 	$L__BB0_31;
	add.s32 	%r140, %r255, %r11;
	mul.wide.s32 	%rd132, %r140, 4;
	add.s64 	%rd133, %rd21, %rd132;
	ld.global.nc.f32 	%f203, [%rd133];
	mul.wide.u32 	%rd134, %r255, 4;
	add.s64 	%rd135, %rd20, %rd134;
	ld.global.nc.f32 	%f204, [%rd135];
	fma.rn.f32 	%f205, %f203, %f204, %f545;
	ld.global.nc.f32 	%f206, [%rd133+4];
	ld.global.nc.f32 	%f207, [%rd135+4];
	fma.rn.f32 	%f208, %f206, %f207, %f205;
	ld.global.nc.f32 	%f209, [%rd133+8];
	ld.global.nc.f32 	%f210, [%rd135+8];
	fma.rn.f32 	%f211, %f209, %f210, %f208;
	ld.global.nc.f32 	%f212, [%rd133+12];
	ld.global.nc.f32 	%f213, [%rd135+12];
	fma.rn.f32 	%f545, %f212, %f213, %f211;
	add.s32 	%r255, %r255, 4;
$L__BB0_31:
	setp.eq.s32 	%p21, %r18, 0;
	@%p21 bra 	$L__BB0_35;
	setp.eq.s32 	%p22, %r18, 1;
	add.s32 	%r141, %r255, %r11;
	mul.wide.s32 	%rd136, %r141, 4;
	add.s64 	%rd22, %rd21, %rd136;
	ld.global.nc.f32 	%f214, [%rd22];
	mul.wide.u32 	%rd137, %r255, 4;
	add.s64 	%rd23, %rd20, %rd137;
	ld.global.nc.f32 	%f215, [%rd23];
	fma.rn.f32 	%f545, %f214, %f215, %f545;
	@%p22 bra 	$L__BB0_35;
	setp.eq.s32 	%p23, %r18, 2;
	ld.global.nc.f32 	%f216, [%rd22+4];
	ld.global.nc.f32 	%f217, [%rd23+4];
	fma.rn.f32 	%f545, %f216, %f217, %f545;
	@%p23 bra 	$L__BB0_35;
	ld.global.nc.f32 	%f218, [%rd22+8];
	ld.global.nc.f32 	%f219, [%rd23+8];
	fma.rn.f32 	%f545, %f218, %f219, %f545;
$L__BB0_35:
	st.shared.f32 	[%r12], %f545;
$L__BB0_36:
	bar.sync 	0;
	@%p6 bra 	$L__BB0_38;
	ld.shared.f32 	%f220, [%r12];
	cvt.u64.u32 	%rd138, %r274;
	add.s64 	%rd139, %rd14, %rd138;
	shl.b64 	%rd140, %rd139, 2;
	add.s64 	%rd141, %rd6, %rd140;
	ld.global.nc.f32 	%f221, [%rd141];
	sub.f32 	%f222, %f220, %f221;
	shl.b32 	%r142, %r274, 2;
	add.s32 	%r143, %r7, %r142;
	st.shared.f32 	[%r143], %f222;
$L__BB0_38:
	bar.sync 	0;
	mov.f32 	%f547, 0f00000000;
	@%p4 bra 	$L__BB0_41;
	mov.f32 	%f547, 0f00000000;
	mov.u32 	%r257, %r274;
$L__BB0_40:
	mul.wide.s32 	%rd142, %r257, 4;
	add.s64 	%rd143, %rd21, %rd142;
	ld.global.nc.f32 	%f225, [%rd143];
	shl.b32 	%r144, %r257, 2;
	mov.u32 	%r145, smem;
	add.s32 	%r146, %r145, %r144;
	ld.shared.f32 	%f226, [%r146];
	fma.rn.f32 	%f547, %f225, %f226, %f547;
	add.s32 	%r257, %r257, %r10;
	setp.lt.s32 	%p26, %r257, %r2;
	@%p26 bra 	$L__BB0_40;
$L__BB0_41:
	setp.lt.u32 	%p27, %r10, 2;
	st.shared.f32 	[%r13], %f547;
	bar.sync 	0;
	@%p27 bra 	$L__BB0_46;
	mov.u32 	%r258, %r10;
$L__BB0_43:
	shr.u32 	%r71, %r258, 1;
	setp.ge.u32 	%p28, %r274, %r71;
	@%p28 bra 	$L__BB0_45;
	shl.b32 	%r147, %r71, 2;
	add.s32 	%r148, %r13, %r147;
	ld.shared.f32 	%f227, [%r148];
	ld.shared.f32 	%f228, [%r13];
	add.f32 	%f229, %f227, %f228;
	st.shared.f32 	[%r13], %f229;
$L__BB0_45:
	bar.sync 	0;
	setp.gt.u32 	%p29, %r258, 3;
	mov.u32 	%r258, %r71;
	@%p29 bra 	$L__BB0_43;
$L__BB0_46:
	setp.ne.s32 	%p30, %r274, 0;
	@%p30 bra 	$L__BB0_48;
	ld.shared.f32 	%f230, [%r9];
	neg.f32 	%f231, %f230;
	mul.wide.u32 	%rd144, %r34, 4;
	add.s64 	%rd145, %rd7, %rd144;
	st.global.f32 	[%rd145], %f231;
$L__BB0_48:
	bar.sync 	0;
	mov.f32 	%f549, 0f00000000;
	@%p4 bra 	$L__BB0_51;
	mov.f32 	%f549, 0f00000000;
	mov.u32 	%r259, %r274;
$L__BB0_50:
	div.s32 	%r149, %r259, %r105;
	mul.lo.s32 	%r150, %r149, %r105;
	sub.s32 	%r151, %r259, %r150;
	shl.b32 	%r152, %r149, 2;
	add.s32 	%r153, %r7, %r152;
	ld.shared.f32 	%f234, [%r153];
	mul.wide.s32 	%rd146, %r151, 4;
	add.s64 	%rd147, %rd20, %rd146;
	ld.global.nc.f32 	%f235, [%rd147];
	mul.f32 	%f236, %f234, %f235;
	shl.b32 	%r154, %r259, 2;
	mov.u32 	%r155, smem;
	add.s32 	%r156, %r155, %r154;
	ld.shared.f32 	%f237, [%r156];
	fma.rn.f32 	%f549, %f236, %f237, %f549;
	add.s32 	%r259, %r259, %r10;
	setp.lt.s32 	%p32, %r259, %r2;
	@%p32 bra 	$L__BB0_50;
$L__BB0_51:
	st.shared.f32 	[%r13], %f549;
	bar.sync 	0;
	@%p27 bra 	$L__BB0_56;
	mov.u32 	%r260, %r10;
$L__BB0_53:
	shr.u32 	%r75, %r260, 1;
	setp.ge.u32 	%p34, %r274, %r75;
	@%p34 bra 	$L__BB0_55;
	shl.b32 	%r157, %r75, 2;
	add.s32 	%r158, %r13, %r157;
	ld.shared.f32 	%f238, [%r158];
	ld.shared.f32 	%f239, [%r13];
	add.f32 	%f240, %f238, %f239;
	st.shared.f32 	[%r13], %f240;
$L__BB0_55:
	bar.sync 	0;
	setp.gt.u32 	%p35, %r260, 3;
	mov.u32 	%r260, %r75;
	@%p35 bra 	$L__BB0_53;
$L__BB0_56:
	@%p30 bra 	$L__BB0_58;
	ld.shared.f32 	%f241, [%r9];
	neg.f32 	%f242, %f241;
	mul.wide.u32 	%rd148, %r34, 4;
	add.s64 	%rd149, %rd8, %rd148;
	st.global.f32 	[%rd149], %f242;
$L__BB0_58:
	bar.sync 	0;
	@%p6 bra 	$L__BB0_73;
	setp.lt.u32 	%p38, %r15, 15;
	neg.f32 	%f35, %f2;
	mov.f32 	%f557, 0f00000000;
	mov.b32 	%r263, 0;
	@%p38 bra 	$L__BB0_62;
	mov.f32 	%f557, 0f00000000;
	mov.b32 	%r261, 0;
$L__BB0_61:
	.pragma "nounroll";
	add.s32 	%r161, %r261, %r11;
	shl.b32 	%r162, %r161, 2;
	mov.u32 	%r163, smem;
	add.s32 	%r164, %r163, %r162;
	ld.shared.f32 	%f246, [%r164];
	mul.f32 	%f247, %f246, %f35;
	mul.wide.u32 	%rd150, %r261, 4;
	add.s64 	%rd151, %rd20, %rd150;
	ld.global.nc.f32 	%f248, [%rd151];
	fma.rn.f32 	%f249, %f247, %f248, %f557;
	ld.shared.f32 	%f250, [%r164+4];
	mul.f32 	%f251, %f250, %f35;
	ld.global.nc.f32 	%f252, [%rd151+4];
	fma.rn.f32 	%f253, %f251, %f252, %f249;
	ld.shared.f32 	%f254, [%r164+8];
	mul.f32 	%f255, %f254, %f35;
	ld.global.nc.f32 	%f256, [%rd151+8];
	fma.rn.f32 	%f257, %f255, %f256, %f253;
	ld.shared.f32 	%f258, [%r164+12];
	mul.f32 	%f259, %f258, %f35;
	ld.global.nc.f32 	%f260, [%rd151+12];
	fma.rn.f32 	%f261, %f259, %f260, %f257;
	ld.shared.f32 	%f262, [%r164+16];
	mul.f32 	%f263, %f262, %f35;
	ld.global.nc.f32 	%f264, [%rd151+16];
	fma.rn.f32 	%f265, %f263, %f264, %f261;
	ld.shared.f32 	%f266, [%r164+20];
	mul.f32 	%f267, %f266, %f35;
	ld.global.nc.f32 	%f268, [%rd151+20];
	fma.rn.f32 	%f269, %f267, %f268, %f265;
	ld.shared.f32 	%f270, [%r164+24];
	mul.f32 	%f271, %f270, %f35;
	ld.global.nc.f32 	%f272, [%rd151+24];
	fma.rn.f32 	%f273, %f271, %f272, %f269;
	ld.shared.f32 	%f274, [%r164+28];
	mul.f32 	%f275, %f274, %f35;
	ld.global.nc.f32 	%f276, [%rd151+28];
	fma.rn.f32 	%f277, %f275, %f276, %f273;
	ld.shared.f32 	%f278, [%r164+32];
	mul.f32 	%f279, %f278, %f35;
	ld.global.nc.f32 	%f280, [%rd151+32];
	fma.rn.f32 	%f281, %f279, %f280, %f277;
	ld.shared.f32 	%f282, [%r164+36];
	mul.f32 	%f283, %f282, %f35;
	ld.global.nc.f32 	%f284, [%rd151+36];
	fma.rn.f32 	%f285, %f283, %f284, %f281;
	ld.shared.f32 	%f286, [%r164+40];
	mul.f32 	%f287, %f286, %f35;
	ld.global.nc.f32 	%f288, [%rd151+40];
	fma.rn.f32 	%f289, %f287, %f288, %f285;
	ld.shared.f32 	%f290, [%r164+44];
	mul.f32 	%f291, %f290, %f35;
	ld.global.nc.f32 	%f292, [%rd151+44];
	fma.rn.f32 	%f293, %f291, %f292, %f289;
	ld.shared.f32 	%f294, [%r164+48];
	mul.f32 	%f295, %f294, %f35;
	ld.global.nc.f32 	%f296, [%rd151+48];
	fma.rn.f32 	%f297, %f295, %f296, %f293;
	ld.shared.f32 	%f298, [%r164+52];
	mul.f32 	%f299, %f298, %f35;
	ld.global.nc.f32 	%f300, [%rd151+52];
	fma.rn.f32 	%f301, %f299, %f300, %f297;
	ld.shared.f32 	%f302, [%r164+56];
	mul.f32 	%f303, %f302, %f35;
	ld.global.nc.f32 	%f304, [%rd151+56];
	fma.rn.f32 	%f305, %f303, %f304, %f301;
	ld.shared.f32 	%f306, [%r164+60];
	mul.f32 	%f307, %f306, %f35;
	ld.global.nc.f32 	%f308, [%rd151+60];
	fma.rn.f32 	%f557, %f307, %f308, %f305;
	add.s32 	%r261, %r261, 16;
	setp.ne.s32 	%p39, %r261, %r23;
	mov.u32 	%r263, %r23;
	@%p39 bra 	$L__BB0_61;
$L__BB0_62:
	setp.eq.s32 	%p40, %r19, 0;
	@%p40 bra 	$L__BB0_72;
	setp.lt.u32 	%p41, %r20, 7;
	@%p41 bra 	$L__BB0_65;
	add.s32 	%r165, %r263, %r11;
	shl.b32 	%r166, %r165, 2;
	mov.u32 	%r167, smem;
	add.s32 	%r168, %r167, %r166;
	ld.shared.f32 	%f310, [%r168];
	mul.f32 	%f311, %f310, %f35;
	mul.wide.u32 	%rd152, %r263, 4;
	add.s64 	%rd153, %rd20, %rd152;
	ld.global.nc.f32 	%f312, [%rd153];
	fma.rn.f32 	%f313, %f311, %f312, %f557;
	ld.shared.f32 	%f314, [%r168+4];
	mul.f32 	%f315, %f314, %f35;
	ld.global.nc.f32 	%f316, [%rd153+4];
	fma.rn.f32 	%f317, %f315, %f316, %f313;
	ld.shared.f32 	%f318, [%r168+8];
	mul.f32 	%f319, %f318, %f35;
	ld.global.nc.f32 	%f320, [%rd153+8];
	fma.rn.f32 	%f321, %f319, %f320, %f317;
	ld.shared.f32 	%f322, [%r168+12];
	mul.f32 	%f323, %f322, %f35;
	ld.global.nc.f32 	%f324, [%rd153+12];
	fma.rn.f32 	%f325, %f323, %f324, %f321;
	ld.shared.f32 	%f326, [%r168+16];
	mul.f32 	%f327, %f326, %f35;
	ld.global.nc.f32 	%f328, [%rd153+16];
	fma.rn.f32 	%f329, %f327, %f328, %f325;
	ld.shared.f32 	%f330, [%r168+20];
	mul.f32 	%f331, %f330, %f35;
	ld.global.nc.f32 	%f332, [%rd153+20];
	fma.rn.f32 	%f333, %f331, %f332, %f329;
	ld.shared.f32 	%f334, [%r168+24];
	mul.f32 	%f335, %f334, %f35;
	ld.global.nc.f32 	%f336, [%rd153+24];
	fma.rn.f32 	%f337, %f335, %f336, %f333;
	ld.shared.f32 	%f338, [%r168+28];
	mul.f32 	%f339, %f338, %f35;
	ld.global.nc.f32 	%f340, [%rd153+28];
	fma.rn.f32 	%f557, %f339, %f340, %f337;
	add.s32 	%r263, %r263, 8;
$L__BB0_65:
	setp.eq.s32 	%p42, %r16, 0;
	@%p42 bra 	$L__BB0_72;
	setp.lt.u32 	%p43, %r17, 3;
	@%p43 bra 	$L__BB0_68;
	add.s32 	%r169, %r263, %r11;
	shl.b32 	%r170, %r169, 2;
	mov.u32 	%r171, smem;
	add.s32 	%r172, %r171, %r170;
	ld.shared.f32 	%f342, [%r172];
	mul.f32 	%f343, %f342, %f35;
	mul.wide.u32 	%rd154, %r263, 4;
	add.s64 	%rd155, %rd20, %rd154;
	ld.global.nc.f32 	%f344, [%rd155];
	fma.rn.f32 	%f345, %f343, %f344, %f557;
	ld.shared.f32 	%f346, [%r172+4];
	mul.f32 	%f347, %f346, %f35;
	ld.global.nc.f32 	%f348, [%rd155+4];
	fma.rn.f32 	%f349, %f347, %f348, %f345;
	ld.shared.f32 	%f350, [%r172+8];
	mul.f32 	%f351, %f350, %f35;
	ld.global.nc.f32 	%f352, [%rd155+8];
	fma.rn.f32 	%f353, %f351, %f352, %f349;
	ld.shared.f32 	%f354, [%r172+12];
	mul.f32 	%f355, %f354, %f35;
	ld.global.nc.f32 	%f356, [%rd155+12];
	fma.rn.f32 	%f557, %f355, %f356, %f353;
	add.s32 	%r263, %r263, 4;
$L__BB0_68:
	setp.eq.s32 	%p44, %r18, 0;
	@%p44 bra 	$L__BB0_72;
	setp.eq.s32 	%p45, %r18, 1;
	add.s32 	%r173, %r263, %r11;
	shl.b32 	%r174, %r173, 2;
	mov.u32 	%r175, smem;
	add.s32 	%r83, %r175, %r174;
	ld.shared.f32 	%f357, [%r83];
	mul.f32 	%f358, %f357, %f35;
	mul.wide.u32 	%rd156, %r263, 4;
	add.s64 	%rd24, %rd20, %rd156;
	ld.global.nc.f32 	%f359, [%rd24];
	fma.rn.f32 	%f557, %f358, %f359, %f557;
	@%p45 bra 	$L__BB0_72;
	setp.eq.s32 	%p46, %r18, 2;
	ld.shared.f32 	%f360, [%r83+4];
	mul.f32 	%f361, %f360, %f35;
	ld.global.nc.f32 	%f362, [%rd24+4];
	fma.rn.f32 	%f557, %f361, %f362, %f557;
	@%p46 bra 	$L__BB0_72;
	ld.shared.f32 	%f363, [%r83+8];
	mul.f32 	%f364, %f363, %f35;
	ld.global.nc.f32 	%f365, [%rd24+8];
	fma.rn.f32 	%f557, %f364, %f365, %f557;
$L__BB0_72:
	st.shared.f32 	[%r14], %f557;
$L__BB0_73:
	cvt.u32.u64 	%r176, %rd14;
	bar.sync 	0;
	add.s32 	%r84, %r176, %r274;
	mul.wide.s32 	%rd157, %r84, 4;
	add.s64 	%rd25, %rd9, %rd157;
	@%p6 bra 	$L__BB0_86;
	setp.lt.u32 	%p48, %r15, 7;
	neg.f32 	%f50, %f2;
	mov.f32 	%f565, 0f00000000;
	mov.b32 	%r267, 0;
	@%p48 bra 	$L__BB0_77;
	mov.f32 	%f565, 0f00000000;
	mov.b32 	%r265, 0;
$L__BB0_76:
	.pragma "nounroll";
	mad.lo.s32 	%r179, %r265, %r105, %r274;
	shl.b32 	%r180, %r179, 2;
	mov.u32 	%r181, smem;
	add.s32 	%r182, %r181, %r180;
	ld.shared.f32 	%f369, [%r182];
	mul.f32 	%f370, %f369, %f50;
	shl.b32 	%r183, %r265, 2;
	add.s32 	%r184, %r7, %r183;
	ld.shared.f32 	%f371, [%r184];
	fma.rn.f32 	%f372, %f370, %f371, %f565;
	add.s32 	%r185, %r182, %r3;
	ld.shared.f32 	%f373, [%r185];
	mul.f32 	%f374, %f373, %f50;
	ld.shared.f32 	%f375, [%r184+4];
	fma.rn.f32 	%f376, %f374, %f375, %f372;
	add.s32 	%r186, %r185, %r3;
	ld.shared.f32 	%f377, [%r186];
	mul.f32 	%f378, %f377, %f50;
	ld.shared.f32 	%f379, [%r184+8];
	fma.rn.f32 	%f380, %f378, %f379, %f376;
	add.s32 	%r187, %r186, %r3;
	ld.shared.f32 	%f381, [%r187];
	mul.f32 	%f382, %f381, %f50;
	ld.shared.f32 	%f383, [%r184+12];
	fma.rn.f32 	%f384, %f382, %f383, %f380;
	add.s32 	%r188, %r187, %r3;
	ld.shared.f32 	%f385, [%r188];
	mul.f32 	%f386, %f385, %f50;
	ld.shared.f32 	%f387, [%r184+16];
	fma.rn.f32 	%f388, %f386, %f387, %f384;
	add.s32 	%r189, %r188, %r3;
	ld.shared.f32 	%f389, [%r189];
	mul.f32 	%f390, %f389, %f50;
	ld.shared.f32 	%f391, [%r184+20];
	fma.rn.f32 	%f392, %f390, %f391, %f388;
	add.s32 	%r190, %r189, %r3;
	ld.shared.f32 	%f393, [%r190];
	mul.f32 	%f394, %f393, %f50;
	ld.shared.f32 	%f395, [%r184+24];
	fma.rn.f32 	%f396, %f394, %f395, %f392;
	add.s32 	%r191, %r190, %r3;
	ld.shared.f32 	%f397, [%r191];
	mul.f32 	%f398, %f397, %f50;
	ld.shared.f32 	%f399, [%r184+28];
	fma.rn.f32 	%f565, %f398, %f399, %f396;
	add.s32 	%r265, %r265, 8;
	setp.ne.s32 	%p49, %r265, %r21;
	mov.u32 	%r267, %r21;
	@%p49 bra 	$L__BB0_76;
$L__BB0_77:
	setp.eq.s32 	%p50, %r16, 0;
	@%p50 bra 	$L__BB0_85;
	setp.lt.u32 	%p51, %r17, 3;
	@%p51 bra 	$L__BB0_80;
	mad.lo.s32 	%r192, %r267, %r105, %r274;
	shl.b32 	%r193, %r192, 2;
	mov.u32 	%r194, smem;
	add.s32 	%r195, %r194, %r193;
	ld.shared.f32 	%f401, [%r195];
	mul.f32 	%f402, %f401, %f50;
	shl.b32 	%r196, %r267, 2;
	add.s32 	%r197, %r7, %r196;
	ld.shared.f32 	%f403, [%r197];
	fma.rn.f32 	%f404, %f402, %f403, %f565;
	add.s32 	%r198, %r195, %r3;
	ld.shared.f32 	%f405, [%r198];
	mul.f32 	%f406, %f405, %f50;
	ld.shared.f32 	%f407, [%r197+4];
	fma.rn.f32 	%f408, %f406, %f407, %f404;
	add.s32 	%r199, %r198, %r3;
	ld.shared.f32 	%f409, [%r199];
	mul.f32 	%f410, %f409, %f50;
	ld.shared.f32 	%f411, [%r197+8];
	fma.rn.f32 	%f412, %f410, %f411, %f408;
	add.s32 	%r200, %r199, %r3;
	ld.shared.f32 	%f413, [%r200];
	mul.f32 	%f414, %f413, %f50;
	ld.shared.f32 	%f415, [%r197+12];
	fma.rn.f32 	%f565, %f414, %f415, %f412;
	add.s32 	%r267, %r267, 4;
$L__BB0_80:
	setp.eq.s32 	%p52, %r18, 0;
	@%p52 bra 	$L__BB0_85;
	setp.eq.s32 	%p53, %r18, 1;
	@%p53 bra 	$L__BB0_83;
	mad.lo.s32 	%r201, %r267, %r105, %r274;
	shl.b32 	%r202, %r201, 2;
	mov.u32 	%r203, smem;
	add.s32 	%r204, %r203, %r202;
	ld.shared.f32 	%f417, [%r204];
	mul.f32 	%f418, %f417, %f50;
	shl.b32 	%r205, %r267, 2;
	add.s32 	%r206, %r7, %r205;
	ld.shared.f32 	%f419, [%r206];
	fma.rn.f32 	%f420, %f418, %f419, %f565;
	add.s32 	%r207, %r204, %r3;
	ld.shared.f32 	%f421, [%r207];
	mul.f32 	%f422, %f421, %f50;
	ld.shared.f32 	%f423, [%r206+4];
	fma.rn.f32 	%f565, %f422, %f423, %f420;
	add.s32 	%r267, %r267, 2;
$L__BB0_83:
	setp.eq.s32 	%p54, %r22, 0;
	@%p54 bra 	$L__BB0_85;
	mad.lo.s32 	%r208, %r267, %r105, %r274;
	shl.b32 	%r209, %r208, 2;
	mov.u32 	%r210, smem;
	add.s32 	%r211, %r210, %r209;
	ld.shared.f32 	%f424, [%r211];
	mul.f32 	%f425, %f424, %f50;
	shl.b32 	%r212, %r267, 2;
	add.s32 	%r213, %r7, %r212;
	ld.shared.f32 	%f426, [%r213];
	fma.rn.f32 	%f565, %f425, %f426, %f565;
$L__BB0_85:
	st.global.f32 	[%rd25], %f565;
$L__BB0_86:
	bar.sync 	0;
	@%p6 bra 	$L__BB0_101;
	setp.lt.u32 	%p56, %r15, 15;
	mov.f32 	%f573, 0f00000000;
	mov.b32 	%r271, 0;
	@%p56 bra 	$L__BB0_90;
	mov.f32 	%f573, 0f00000000;
	mov.b32 	%r269, 0;
$L__BB0_89:
	.pragma "nounroll";
	mad.lo.s32 	%r216, %r269, %r105, %r274;
	mul.wide.s32 	%rd158, %r216, 4;
	add.s64 	%rd159, %rd21, %rd158;
	ld.global.nc.f32 	%f430, [%rd159];
	shl.b32 	%r217, %r269, 2;
	add.s32 	%r218, %r8, %r217;
	ld.shared.f32 	%f431, [%r218];
	fma.rn.f32 	%f432, %f430, %f431, %f573;
	mul.wide.s32 	%rd160, %r105, 4;
	add.s64 	%rd161, %rd159, %rd160;
	ld.global.nc.f32 	%f433, [%rd161];
	ld.shared.f32 	%f434, [%r218+4];
	fma.rn.f32 	%f435, %f433, %f434, %f432;
	add.s64 	%rd162, %rd161, %rd160;
	ld.global.nc.f32 	%f436, [%rd162];
	ld.shared.f32 	%f437, [%r218+8];
	fma.rn.f32 	%f438, %f436, %f437, %f435;
	add.s64 	%rd163, %rd162, %rd160;
	ld.global.nc.f32 	%f439, [%rd163];
	ld.shared.f32 	%f440, [%r218+12];
	fma.rn.f32 	%f441, %f439, %f440, %f438;
	add.s64 	%rd164, %rd163, %rd160;
	ld.global.nc.f32 	%f442, [%rd164];
	ld.shared.f32 	%f443, [%r218+16];
	fma.rn.f32 	%f444, %f442, %f443, %f441;
	add.s64 	%rd165, %rd164, %rd160;
	ld.global.nc.f32 	%f445, [%rd165];
	ld.shared.f32 	%f446, [%r218+20];
	fma.rn.f32 	%f447, %f445, %f446, %f444;
	add.s64 	%rd166, %rd165, %rd160;
	ld.global.nc.f32 	%f448, [%rd166];
	ld.shared.f32 	%f449, [%r218+24];
	fma.rn.f32 	%f450, %f448, %f449, %f447;
	add.s64 	%rd167, %rd166, %rd160;
	ld.global.nc.f32 	%f451, [%rd167];
	ld.shared.f32 	%f452, [%r218+28];
	fma.rn.f32 	%f453, %f451, %f452, %f450;
	add.s64 	%rd168, %rd167, %rd160;
	ld.global.nc.f32 	%f454, [%rd168];
	ld.shared.f32 	%f455, [%r218+32];
	fma.rn.f32 	%f456, %f454, %f455, %f453;
	add.s64 	%rd169, %rd168, %rd160;
	ld.global.nc.f32 	%f457, [%rd169];
	ld.shared.f32 	%f458, [%r218+36];
	fma.rn.f32 	%f459, %f457, %f458, %f456;
	add.s64 	%rd170, %rd169, %rd160;
	ld.global.nc.f32 	%f460, [%rd170];
	ld.shared.f32 	%f461, [%r218+40];
	fma.rn.f32 	%f462, %f460, %f461, %f459;
	add.s64 	%rd171, %rd170, %rd160;
	ld.global.nc.f32 	%f463, [%rd171];
	ld.shared.f32 	%f464, [%r218+44];
	fma.rn.f32 	%f465, %f463, %f464, %f462;
	add.s64 	%rd172, %rd171, %rd160;
	ld.global.nc.f32 	%f466, [%rd172];
	ld.shared.f32 	%f467, [%r218+48];
	fma.rn.f32 	%f468, %f466, %f467, %f465;
	add.s64 	%rd173, %rd172, %rd160;
	ld.global.nc.f32 	%f469, [%rd173];
	ld.shared.f32 	%f470, [%r218+52];
	fma.rn.f32 	%f471, %f469, %f470, %f468;
	add.s64 	%rd174, %rd173, %rd160;
	ld.global.nc.f32 	%f472, [%rd174];
	ld.shared.f32 	%f473, [%r218+56];
	fma.rn.f32 	%f474, %f472, %f473, %f471;
	add.s64 	%rd175, %rd174, %rd160;
	ld.global.nc.f32 	%f475, [%rd175];
	ld.shared.f32 	%f476, [%r218+60];
	fma.rn.f32 	%f573, %f475, %f476, %f474;
	add.s32 	%r269, %r269, 16;
	setp.ne.s32 	%p57, %r269, %r23;
	mov.u32 	%r271, %r23;
	@%p57 bra 	$L__BB0_89;
$L__BB0_90:
	setp.eq.s32 	%p58, %r19, 0;
	@%p58 bra 	$L__BB0_100;
	setp.lt.u32 	%p59, %r20, 7;
	@%p59 bra 	$L__BB0_93;
	mad.lo.s32 	%r219, %r271, %r105, %r274;
	mul.wide.s32 	%rd176, %r219, 4;
	add.s64 	%rd177, %rd21, %rd176;
	ld.global.nc.f32 	%f478, [%rd177];
	shl.b32 	%r220, %r271, 2;
	add.s32 	%r221, %r8, %r220;
	ld.shared.f32 	%f479, [%r221];
	fma.rn.f32 	%f480, %f478, %f479, %f573;
	mul.wide.s32 	%rd178, %r105, 4;
	add.s64 	%rd179, %rd177, %rd178;
	ld.global.nc.f32 	%f481, [%rd179];
	ld.shared.f32 	%f482, [%r221+4];
	fma.rn.f32 	%f483, %f481, %f482, %f480;
	add.s64 	%rd180, %rd179, %rd178;
	ld.global.nc.f32 	%f484, [%rd180];
	ld.shared.f32 	%f485, [%r221+8];
	fma.rn.f32 	%f486, %f484, %f485, %f483;
	add.s64 	%rd181, %rd180, %rd178;
	ld.global.nc.f32 	%f487, [%rd181];
	ld.shared.f32 	%f488, [%r221+12];
	fma.rn.f32 	%f489, %f487, %f488, %f486;
	add.s64 	%rd182, %rd181, %rd178;
	ld.global.nc.f32 	%f490, [%rd182];
	ld.shared.f32 	%f491, [%r221+16];
	fma.rn.f32 	%f492, %f490, %f491, %f489;
	add.s64 	%rd183, %rd182, %rd178;
	ld.global.nc.f32 	%f493, [%rd183];
	ld.shared.f32 	%f494, [%r221+20];
	fma.rn.f32 	%f495, %f493, %f494, %f492;
	add.s64 	%rd184, %rd183, %rd178;
	ld.global.nc.f32 	%f496, [%rd184];
	ld.shared.f32 	%f497, [%r221+24];
	fma.rn.f32 	%f498, %f496, %f497, %f495;
	add.s64 	%rd185, %rd184, %rd178;
	ld.global.nc.f32 	%f499, [%rd185];
	ld.shared.f32 	%f500, [%r221+28];
	fma.rn.f32 	%f573, %f499, %f500, %f498;
	add.s32 	%r271, %r271, 8;
$L__BB0_93:
	setp.eq.s32 	%p60, %r16, 0;
	@%p60 bra 	$L__BB0_100;
	setp.lt.u32 	%p61, %r17, 3;
	@%p61 bra 	$L__BB0_96;
	mad.lo.s32 	%r222, %r271, %r105, %r274;
	mul.wide.s32 	%rd186, %r222, 4;
	add.s64 	%rd187, %rd21, %rd186;
	ld.global.nc.f32 	%f502, [%rd187];
	shl.b32 	%r223, %r271, 2;
	add.s32 	%r224, %r8, %r223;
	ld.shared.f32 	%f503, [%r224];
	fma.rn.f32 	%f504, %f502, %f503, %f573;
	mul.wide.s32 	%rd188, %r105, 4;
	add.s64 	%rd189, %rd187, %rd188;
	ld.global.nc.f32 	%f505, [%rd189];
	ld.shared.f32 	%f506, [%r224+4];
	fma.rn.f32 	%f507, %f505, %f506, %f504;
	add.s64 	%rd190, %rd189, %rd188;
	ld.global.nc.f32 	%f508, [%rd190];
	ld.shared.f32 	%f509, [%r224+8];
	fma.rn.f32 	%f510, %f508, %f509, %f507;
	add.s64 	%rd191, %rd190, %rd188;
	ld.global.nc.f32 	%f511, [%rd191];
	ld.shared.f32 	%f512, [%r224+12];
	fma.rn.f32 	%f573, %f511, %f512, %f510;
	add.s32 	%r271, %r271, 4;
$L__BB0_96:
	setp.eq.s32 	%p62, %r18, 0;
	@%p62 bra 	$L__BB0_100;
	setp.eq.s32 	%p63, %r18, 1;
	mad.lo.s32 	%r225, %r271, %r105, %r274;
	mul.wide.s32 	%rd192, %r225, 4;
	add.s64 	%rd26, %rd21, %rd192;
	ld.global.nc.f32 	%f513, [%rd26];
	shl.b32 	%r226, %r271, 2;
	add.s32 	%r99, %r8, %r226;
	ld.shared.f32 	%f514, [%r99];
	fma.rn.f32 	%f573, %f513, %f514, %f573;
	@%p63 bra 	$L__BB0_100;
	setp.eq.s32 	%p64, %r18, 2;
	mul.wide.s32 	%rd27, %r105, 4;
	add.s64 	%rd28, %rd26, %rd27;
	ld.global.nc.f32 	%f515, [%rd28];
	ld.shared.f32 	%f516, [%r99+4];
	fma.rn.f32 	%f573, %f515, %f516, %f573;
	@%p64 bra 	$L__BB0_100;
	add.s64 	%rd193, %rd28, %rd27;
	ld.global.nc.f32 	%f517, [%rd193];
	ld.shared.f32 	%f518, [%r99+8];
	fma.rn.f32 	%f573, %f517, %f518, %f573;
$L__BB0_100:
	ld.global.f32 	%f519, [%rd25];
	add.f32 	%f520, %f573, %f519;
	st.global.f32 	[%rd25], %f520;
	ld.shared.f32 	%f521, [%r14];
	neg.f32 	%f522, %f521;
	mul.wide.s32 	%rd194, %r84, 4;
	add.s64 	%rd195, %rd10, %rd194;
	st.global.f32 	[%rd195], %f522;
$L__BB0_101:
	bar.sync 	0;
	@%p4 bra 	$L__BB0_104;
	mov.f32 	%f523, 0f3F800000;
	sub.f32 	%f77, %f523, %f1;
	mov.u32 	%r273, %r274;
$L__BB0_103:
	div.s32 	%r227, %r273, %r105;
	mul.lo.s32 	%r228, %r227, %r105;
	sub.s32 	%r229, %r273, %r228;
	shl.b32 	%r230, %r273, 2;
	mov.u32 	%r231, smem;
	add.s32 	%r232, %r231, %r230;
	ld.shared.f32 	%f524, [%r232];
	shl.b32 	%r233, %r227, 2;
	add.s32 	%r234, %r8, %r233;
	ld.shared.f32 	%f525, [%r234];
	mul.wide.s32 	%rd196, %r229, 4;
	add.s64 	%rd197, %rd20, %rd196;
	ld.global.nc.f32 	%f526, [%rd197];
	mul.f32 	%f527, %f525, %f526;
	fma.rn.f32 	%f528, %f77, %f524, %f527;
	st.shared.f32 	[%r232], %f528;
	add.s32 	%r273, %r273, %r10;
	setp.lt.s32 	%p66, %r273, %r2;
	@%p66 bra 	$L__BB0_103;
$L__BB0_104:
	bar.sync 	0;
	setp.gt.s32 	%p67, %r239, 1;
	mov.u32 	%r239, %r34;
	@%p67 bra 	$L__BB0_5;
$L__BB0_105:
	setp.ge.u32 	%p68, %r274, %r2;
	@%p68 bra 	$L__BB0_108;
	ld.param.u64 	%rd201, [_Z21delta_backward_kernelPKfS0_S0_S0_S0_S0_S0_PfS1_S1_S1_S1_S1_ii_param_12];
	mov.u32 	%r32, %ntid.x;
	cvta.to.global.u64 	%rd13, %rd201;
	mov.u32 	%r236, smem;
$L__BB0_107:
	shl.b32 	%r235, %r274, 2;
	add.s32 	%r237, %r236, %r235;
	ld.shared.f32 	%f529, [%r237];
	mul.wide.s32 	%rd198, %r274, 4;
	add.s64 	%rd199, %rd13, %rd198;
	st.global.f32 	[%rd199], %f529;
	add.s32 	%r274, %r274, %r32;
	setp.lt.s32 	%p69, %r274, %r2;
	@%p69 bra 	$L__BB0_107;
$L__BB0_108:
	ret;

}


// ===== COMPILED SASS (sm_100) =====

	.target	sm_100

	.elftype	@"ET_EXEC"


//--------------------- .note.nv.tkinfo           --------------------------
	.section	.note.nv.tkinfo,"",@"SHT_NOTE"
	.sectionflags	@"SHF_NOTE_NV_TKINFO"
	.tkinfo
        /*0018*/ 	.word	0x00000002
        /*0030*/ 	.string	""
        /*0030*/ 	.string	"ptxas"
        /*0030*/ 	.string	"Cuda compilation tools, release 13.0, V13.0.88"
        /*0030*/ 	.string	"Build cuda_13.0.r13.0/compiler.36424714_0"
        /*0030*/ 	.string	"-arch sm_100 -m 64 "



//--------------------- .note.nv.cuinfo           --------------------------
	.section	.note.nv.cuinfo,"",@"SHT_NOTE"
	.sectionflags	@"SHF_NOTE_NV_CUINFO"
        /*0018*/ 	.short	0x0002
        /*001a*/ 	.short	0x0064
        /*001c*/ 	.short	0x0082
	.zero		2


//--------------------- .nv.info                  --------------------------
	.section	.nv.info,"",@"SHT_CUDA_INFO"
	.align	4


	//----- nvinfo : EIATTR_REGCOUNT
	.align		4
        /*0000*/ 	.byte	0x04, 0x2f
        /*0002*/ 	.short	(.L_1 - .L_0)
	.align		4
.L_0:
        /*0004*/ 	.word	index@(_Z21delta_backward_kernelPKfS0_S0_S0_S0_S0_S0_PfS1_S1_S1_S1_S1_ii)
        /*0008*/ 	.word	0x00000028


	//----- nvinfo : EIATTR_FRAME_SIZE
	.align		4
.L_1:
        /*000c*/ 	.byte	0x04, 0x11
        /*000e*/ 	.short	(.L_3 - .L_2)
	.align		4
.L_2:
        /*0010*/ 	.word	index@(_Z21delta_backward_kernelPKfS0_S0_S0_S0_S0_S0_PfS1_S1_S1_S1_S1_ii)
        /*0014*/ 	.word	0x00000000


	//----- nvinfo : EIATTR_MIN_STACK_SIZE
	.align		4
.L_3:
        /*0018*/ 	.byte	0x04, 0x12
        /*001a*/ 	.short	(.L_5 - .L_4)
	.align		4
.L_4:
        /*001c*/ 	.word	index@(_Z21delta_backward_kernelPKfS0_S0_S0_S0_S0_S0_PfS1_S1_S1_S1_S1_ii)
        /*0020*/ 	.word	0x00000000
.L_5:


//--------------------- .nv.compat                --------------------------
	.section	.nv.compat,"",@"SHT_CUDA_COMPAT_INFO"
	.align	4
        /*0000*/ 	.byte	0x02, 0x09, 0x00, 0x00, 0x02, 0x02, 0x01, 0x00, 0x02, 0x05, 0x05, 0x00, 0x03, 0x07, 0x01, 0x01
        /*0010*/ 	.byte	0x02, 0x03, 0x00, 0x00, 0x02, 0x06, 0x01, 0x00, 0x04, 0x0b, 0x08, 0x00, 0x09, 0x00, 0x00, 0x00
        /*0020*/ 	.byte	0x00, 0x00, 0x00, 0x00


//--------------------- .nv.info._Z21delta_backward_kernelPKfS0_S0_S0_S0_S0_S0_PfS1_S1_S1_S1_S1_ii --------------------------
	.section	.nv.info._Z21delta_backward_kernelPKfS0_S0_S0_S0_S0_S0_PfS1_S1_S1_S1_S1_ii,"",@"SHT_CUDA_INFO"
	.sectionflags	@""
	.align	4


	//----- nvinfo : EIATTR_CUDA_API_VERSION
	.align		4
        /*0000*/ 	.byte	0x04, 0x37
        /*0002*/ 	.short	(.L_7 - .L_6)
.L_6:
        /*0004*/ 	.word	0x00000082


	//----- nvinfo : EIATTR_KPARAM_INFO
	.align		4
.L_7:
        /*0008*/ 	.byte	0x04, 0x17
        /*000a*/ 	.short	(.L_9 - .L_8)
.L_8:
        /*000c*/ 	.word	0x00000000
        /*0010*/ 	.short	0x000e
        /*0012*/ 	.short	0x006c
        /*0014*/ 	.byte	0x00, 0xf0, 0x11, 0x00


	//----- nvinfo : EIATTR_KPARAM_INFO
	.align		4
.L_9:
        /*0018*/ 	.byte	0x04, 0x17
        /*001a*/ 	.short	(.L_11 - .L_10)
.L_10:
        /*001c*/ 	.word	0x00000000
        /*0020*/ 	.short	0x000d
        /*0022*/ 	.short	0x0068
        /*0024*/ 	.byte	0x00, 0xf0, 0x11, 0x00


	//----- nvinfo : EIATTR_KPARAM_INFO
	.align		4
.L_11:
        /*0028*/ 	.byte	0x04, 0x17
        /*002a*/ 	.short	(.L_13 - .L_12)
.L_12:
        /*002c*/ 	.word	0x00000000
        /*0030*/ 	.short	0x000c
        /*0032*/ 	.short	0x0060
        /*0034*/ 	.byte	0x00, 0xf5, 0x21, 0x00


	//----- nvinfo : EIATTR_KPARAM_INFO
	.align		4
.L_13:
        /*0038*/ 	.byte	0x04, 0x17
        /*003a*/ 	.short	(.L_15 - .L_14)
.L_14:
        /*003c*/ 	.word	0x00000000
        /*0040*/ 	.short	0x000b
        /*0042*/ 	.short	0x0058
        /*0044*/ 	.byte	0x00, 0xf5, 0x21, 0x00


	//----- nvinfo : EIATTR_KPARAM_INFO
	.align		4
.L_15:
        /*0048*/ 	.byte	0x04, 0x17
        /*004a*/ 	.short	(.L_17 - .L_16)
.L_16:
        /*004c*/ 	.word	0x00000000
        /*0050*/ 	.short	0x000a
        /*0052*/ 	.short	0x0050
        /*0054*/ 	.byte	0x00, 0xf5, 0x21, 0x00


	//----- nvinfo : EIATTR_KPARAM_INFO
	.align		4
.L_17:
        /*0058*/ 	.byte	0x04, 0x17
        /*005a*/ 	.short	(.L_19 - .L_18)
.L_18:
        /*005c*/ 	.word	0x00000000
        /*0060*/ 	.short	0x0009
        /*0062*/ 	.short	0x0048
        /*0064*/ 	.byte	0x00, 0xf5, 0x21, 0x00


	//----- nvinfo : EIATTR_KPARAM_INFO
	.align		4
.L_19:
        /*0068*/ 	.byte	0x04, 0x17
        /*006a*/ 	.short	(.L_21 - .L_20)
.L_20:
        /*006c*/ 	.word	0x00000000
        /*0070*/ 	.short	0x0008
        /*0072*/ 	.short	0x0040
        /*0074*/ 	.byte	0x00, 0xf5, 0x21, 0x00


	//----- nvinfo : EIATTR_KPARAM_INFO
	.align		4
.L_21:
        /*0078*/ 	.byte	0x04, 0x17
        /*007a*/ 	.short	(.L_23 - .L_22)
.L_22:
        /*007c*/ 	.word	0x00000000
        /*0080*/ 	.short	0x0007
        /*0082*/ 	.short	0x0038
        /*0084*/ 	.byte	0x00, 0xf5, 0x21, 0x00


	//----- nvinfo : EIATTR_KPARAM_INFO
	.align		4
.L_23:
        /*0088*/ 	.byte	0x04, 0x17
        /*008a*/ 	.short	(.L_25 - .L_24)
.L_24:
        /*008c*/ 	.word	0x00000000
        /*0090*/ 	.short	0x0006
        /*0092*/ 	.short	0x0030
        /*0094*/ 	.byte	0x00, 0xf5, 0x21, 0x00


	//----- nvinfo : EIATTR_KPARAM_INFO
	.align		4
.L_25:
        /*0098*/ 	.byte	0x04, 0x17
        /*009a*/ 	.short	(.L_27 - .L_26)
.L_26:
        /*009c*/ 	.word	0x00000000
        /*00a0*/ 	.short	0x0005
        /*00a2*/ 	.short	0x0028
        /*00a4*/ 	.byte	0x00, 0xf5, 0x21, 0x00


	//----- nvinfo : EIATTR_KPARAM_INFO
	.align		4
.L_27:
        /*00a8*/ 	.byte	0x04, 0x17
        /*00aa*/ 	.short	(.L_29 - .L_28)
.L_28:
        /*00ac*/ 	.word	0x00000000
        /*00b0*/ 	.short	0x0004
        /*00b2*/ 	.short	0x0020
        /*00b4*/ 	.byte	0x00, 0xf5, 0x21, 0x00


	//----- nvinfo : EIATTR_KPARAM_INFO
	.align		4
.L_29:
        /*00b8*/ 	.byte	0x04, 0x17
        /*00ba*/ 	.short	(.L_31 - .L_30)
.L_30:
        /*00bc*/ 	.word	0x00000000
        /*00c0*/ 	.short	0x0003
        /*00c2*/ 	.short	0x0018
        /*00c4*/ 	.byte	0x00, 0xf5, 0x21, 0x00


	//----- nvinfo : EIATTR_KPARAM_INFO
	.align		4
.L_31:
        /*00c8*/ 	.byte	0x04, 0x17
        /*00ca*/ 	.short	(.L_33 - .L_32)
.L_32:
        /*00cc*/ 	.word	0x00000000
        /*00d0*/ 	.short	0x0002
        /*00d2*/ 	.short	0x0010
        /*00d4*/ 	.byte	0x00, 0xf5, 0x21, 0x00


	//----- nvinfo : EIATTR_KPARAM_INFO
	.align		4
.L_33:
        /*00d8*/ 	.byte	0x04, 0x17
        /*00da*/ 	.short	(.L_35 - .L_34)
.L_34:
        /*00dc*/ 	.word	0x00000000
        /*00e0*/ 	.short	0x0001
        /*00e2*/ 	.short	0x0008
        /*00e4*/ 	.byte	0x00, 0xf5, 0x21, 0x00


	//----- nvinfo : EIATTR_KPARAM_INFO
	.align		4
.L_35:
        /*00e8*/ 	.byte	0x04, 0x17
        /*00ea*/ 	.short	(.L_37 - .L_36)
.L_36:
        /*00ec*/ 	.word	0x00000000
        /*00f0*/ 	.short	0x0000
        /*00f2*/ 	.short	0x0000
        /*00f4*/ 	.byte	0x00, 0xf5, 0x21, 0x00


	//----- nvinfo : EIATTR_SPARSE_MMA_MASK
	.align		4
.L_37:
        /*00f8*/ 	.byte	0x03, 0x50
        /*00fa*/ 	.short	0x0000


	//----- nvinfo : EIATTR_MAXREG_COUNT
	.align		4
        /*00fc*/ 	.byte	0x03, 0x1b
        /*00fe*/ 	.short	0x00ff


	//----- nvinfo : EIATTR_NUM_BARRIERS
	.align		4
        /*0100*/ 	.byte	0x02, 0x4c
        /*0102*/ 	.byte	0x01
	.zero		1


	//----- nvinfo : EIATTR_MERCURY_ISA_VERSION
	.align		4
        /*0104*/ 	.byte	0x03, 0x5f
        /*0106*/ 	.short	0x0101


	//----- nvinfo : EIATTR_INT_WARP_WIDE_INSTR_OFFSETS
	.align		4
        /*0108*/ 	.byte	0x04, 0x31
        /*010a*/ 	.short	(.L_39 - .L_38)


	//   ....[0]....
.L_38:
        /*010c*/ 	.word	0x000023e0


	//----- nvinfo : EIATTR_VRC_CTA_INIT_COUNT
	.align		4
.L_39:
        /*0110*/ 	.byte	0x02, 0x4a
	.zero		1
	.zero		1


	//----- nvinfo : EIATTR_EXIT_INSTR_OFFSETS
	.align		4
        /*0114*/ 	.byte	0x04, 0x1c
        /*0116*/ 	.short	(.L_41 - .L_40)


	//   ....[0]....
.L_40:
        /*0118*/ 	.word	0x000046a0


	//   ....[1]....
        /*011c*/ 	.word	0x00004770


	//----- nvinfo : EIATTR_CRS_STACK_SIZE
	.align		4
.L_41:
        /*0120*/ 	.byte	0x04, 0x1e
        /*0122*/ 	.short	(.L_43 - .L_42)
.L_42:
        /*0124*/ 	.word	0x00000000


	//----- nvinfo : EIATTR_CBANK_PARAM_SIZE
	.align		4
.L_43:
        /*0128*/ 	.byte	0x03, 0x19
        /*012a*/ 	.short	0x0070


	//----- nvinfo : EIATTR_PARAM_CBANK
	.align		4
        /*012c*/ 	.byte	0x04, 0x0a
        /*012e*/ 	.short	(.L_45 - .L_44)
	.align		4
.L_44:
        /*0130*/ 	.word	index@(.nv.constant0._Z21delta_backward_kernelPKfS0_S0_S0_S0_S0_S0_PfS1_S1_S1_S1_S1_ii)
        /*0134*/ 	.short	0x0380
        /*0136*/ 	.short	0x0070


	//----- nvinfo : EIATTR_SW_WAR
	.align		4
.L_45:
        /*0138*/ 	.byte	0x04, 0x36
        /*013a*/ 	.short	(.L_47 - .L_46)
.L_46:
        /*013c*/ 	.word	0x00000008
.L_47:


//--------------------- .nv.callgraph             --------------------------
	.section	.nv.callgraph,"",@"SHT_CUDA_CALLGRAPH"
	.align	4
	.sectionentsize	8
	.align		4
        /*0000*/ 	.word	0x00000000
	.align		4
        /*0004*/ 	.word	0xffffffff
	.align		4
        /*0008*/ 	.word	0x00000000
	.align		4
        /*000c*/ 	.word	0xfffffffe
	.align		4
        /*0010*/ 	.word	0x00000000
	.align		4
        /*0014*/ 	.word	0xfffffffd
	.align		4
        /*0018*/ 	.word	0x00000000
	.align		4
        /*001c*/ 	.word	0xfffffffc


//--------------------- .text._Z21delta_backward_kernelPKfS0_S0_S0_S0_S0_S0_PfS1_S1_S1_S1_S1_ii --------------------------
	.section	.text._Z21delta_backward_kernelPKfS0_S0_S0_S0_S0_S0_PfS1_S1_S1_S1_S1_ii,"ax",@progbits
	.align	128
        .global         _Z21delta_backward_kernelPKfS0_S0_S0_S0_S0_S0_PfS1_S1_S1_S1_S1_ii
        .type           _Z21delta_backward_kernelPKfS0_S0_S0_S0_S0_S0_PfS1_S1_S1_S1_S1_ii,@function
        .size           _Z21delta_backward_kernelPKfS0_S0_S0_S0_S0_S0_PfS1_S1_S1_S1_S1_ii,(.L_x_60 - _Z21delta_backward_kernelPKfS0_S0_S0_S0_S0_S0_PfS1_S1_S1_S1_S1_ii)
        .other          _Z21delta_backward_kernelPKfS0_S0_S0_S0_S0_S0_PfS1_S1_S1_S1_S1_ii,@"STO_CUDA_ENTRY STV_DEFAULT"
_Z21delta_backward_kernelPKfS0_S0_S0_S0_S0_S0_PfS1_S1_S1_S1_S1_ii:
.text._Z21delta_backward_kernelPKfS0_S0_S0_S0_S0_S0_PfS1_S1_S1_S1_S1_ii:
[----:B------:R-:W-:Y:S01]  /*0000*/  LDC R1, c[0x0][0x37c] ;  /* 0x0000df00ff017b82 */ /* 0x000fe20000000800 */
[----:B------:R-:W0:Y:S01]  /*0010*/  S2R R0, SR_TID.X ;  /* 0x0000000000007919 */ /* 0x000e220000002100 */
[----:B------:R-:W1:Y:S01]  /*0020*/  LDCU UR17, c[0x0][0x3ec] ;  /* 0x00007d80ff1177ac */ /* 0x000e620008000800 */
[----:B------:R-:W-:Y:S01]  /*0030*/  BSSY.RECONVERGENT B0, `(.L_x_0) ;  /* 0x000000e000007945 */ /* 0x000fe20003800200 */
[----:B-1----:R-:W-:-:S06]  /*0040*/  UIMAD UR16, UR17, UR17, URZ ;  /* 0x00000011111072a4 */ /* 0x002fcc000f8e02ff */
[----:B0-----:R-:W-:-:S13]  /*0050*/  ISETP.GE.U32.AND P0, PT, R0, UR16, PT ;  /* 0x0000001000007c0c */ /* 0x001fda000bf06070 */
[----:B------:R-:W-:Y:S05]  /*0060*/  @P0 BRA `(.L_x_1) ;  /* 0x0000000000280947 */ /* 0x000fea0003800000 */
[----:B------:R-:W0:Y:S01]  /*0070*/  S2R R4, SR_CgaCtaId ;  /* 0x0000000000047919 */ /* 0x000e220000008800 */
[----:B------:R-:W1:Y:S01]  /*0080*/  LDC R5, c[0x0][0x360] ;  /* 0x0000d800ff057b82 */ /* 0x000e620000000800 */
[----:B------:R-:W-:Y:S02]  /*0090*/  MOV R3, 0x400 ;  /* 0x0000040000037802 */ /* 0x000fe40000000f00 */
[----:B------:R-:W-:Y:S02]  /*00a0*/  MOV R2, R0 ;  /* 0x0000000000027202 */ /* 0x000fe40000000f00 */
[----:B0-----:R-:W-:-:S07]  /*00b0*/  LEA R3, R4, R3, 0x18 ;  /* 0x0000000304037211 */ /* 0x001fce00078ec0ff */
.L_x_2:
[----:B------:R-:W-:Y:S02]  /*00c0*/  LEA R4, R2, R3, 0x2 ;  /* 0x0000000302047211 */ /* 0x000fe400078e10ff */
[----:B-1----:R-:W-:-:S03]  /*00d0*/  IADD3 R2, PT, PT, R5, R2, RZ ;  /* 0x0000000205027210 */ /* 0x002fc60007ffe0ff */
[----:B------:R0:W-:Y:S01]  /*00e0*/  STS [R4], RZ ;  /* 0x000000ff04007388 */ /* 0x0001e20000000800 */
[----:B------:R-:W-:-:S13]  /*00f0*/  ISETP.GE.AND P0, PT, R2, UR16, PT ;  /* 0x0000001002007c0c */ /* 0x000fda000bf06270 */
[----:B0-----:R-:W-:Y:S05]  /*0100*/  @!P0 BRA `(.L_x_2) ;  /* 0xfffffffc00ec8947 */ /* 0x001fea000383ffff */
.L_x_1:
[----:B------:R-:W-:Y:S05]  /*0110*/  BSYNC.RECONVERGENT B0 ;  /* 0x0000000000007941 */ /* 0x000fea0003800200 */
.L_x_0:
[----:B------:R-:W0:Y:S01]  /*0120*/  LDCU UR4, c[0x0][0x3e8] ;  /* 0x00007d00ff0477ac */ /* 0x000e220008000800 */
[----:B------:R-:W1:Y:S01]  /*0130*/  LDCU UR5, c[0x0][0x3e8] ;  /* 0x00007d00ff0577ac */ /* 0x000e620008000800 */
[----:B------:R-:W2:Y:S01]  /*0140*/  LDCU.64 UR14, c[0x0][0x358] ;  /* 0x00006b00ff0e77ac */ /* 0x000ea20008000a00 */
[----:B0-----:R-:W-:Y:S01]  /*0150*/  UISETP.GE.AND UP0, UPT, UR4, 0x1, UPT ;  /* 0x000000010400788c */ /* 0x001fe2000bf06270 */
[----:B------:R-:W-:Y:S08]  /*0160*/  BAR.SYNC.DEFER_BLOCKING 0x0 ;  /* 0x0000000000007b1d */ /* 0x000ff00000010000 */
[----:B-12---:R-:W-:Y:S05]  /*0170*/  BRA.U !UP0, `(.L_x_3) ;  /* 0x0000004508447547 */ /* 0x006fea000b800000 */
[----:B------:R-:W0:Y:S01]  /*0180*/  S2UR UR6, SR_CgaCtaId ;  /* 0x00000000000679c3 */ /* 0x000e220000008800 */
[----:B------:R-:W-:Y:S01]  /*0190*/  UMOV UR4, 0x400 ;  /* 0x0000040000047882 */ /* 0x000fe20000000000 */
[----:B------:R-:W-:Y:S02]  /*01a0*/  UIADD3 UR10, UPT, UPT, UR16, UR17, URZ ;  /* 0x00000011100a7290 */ /* 0x000fe4000fffe0ff */
[----:B------:R-:W-:Y:S01]  /*01b0*/  MOV R7, UR17 ;  /* 0x0000001100077c02 */ /* 0x000fe20008000f00 */
[----:B------:R-:W1:Y:S01]  /*01c0*/  LDCU UR18, c[0x0][0x360] ;  /* 0x00006c00ff1277ac */ /* 0x000e620008000800 */
[C---:B------:R-:W-:Y:S02]  /*01d0*/  IADD3 R8, PT, PT, R0.reuse, UR16, RZ ;  /* 0x0000001000087c10 */ /* 0x040fe4000fffe0ff */
[----:B------:R-:W-:Y:S01]  /*01e0*/  IADD3 R2, PT, PT, R0, UR17, RZ ;  /* 0x0000001100027c10 */ /* 0x000fe2000fffe0ff */
[C-C-:B------:R-:W-:Y:S01]  /*01f0*/  IMAD R3, R7.reuse, 0x7, R0.reuse ;  /* 0x0000000707037824 */ /* 0x140fe200078e0200 */
[----:B------:R-:W-:Y:S01]  /*0200*/  ULOP3.LUT UR19, UR17, 0x7, URZ, 0xc0, !UPT ;  /* 0x0000000711137892 */ /* 0x000fe2000f8ec0ff */
[C-C-:B------:R-:W-:Y:S01]  /*0210*/  IMAD R4, R7.reuse, 0x6, R0.reuse ;  /* 0x0000000607047824 */ /* 0x140fe200078e0200 */
[----:B------:R-:W-:Y:S01]  /*0220*/  ULOP3.LUT UR20, UR17, 0x3, URZ, 0xc0, !UPT ;  /* 0x0000000311147892 */ /* 0x000fe2000f8ec0ff */
[C-C-:B------:R-:W-:Y:S01]  /*0230*/  IMAD R5, R7.reuse, 0x5, R0.reuse ;  /* 0x0000000507057824 */ /* 0x140fe200078e0200 */
[----:B------:R-:W-:Y:S01]  /*0240*/  ULOP3.LUT UR8, UR17, 0xfffffff8, URZ, 0xc0, !UPT ;  /* 0xfffffff811087892 */ /* 0x000fe2000f8ec0ff */
[C---:B------:R-:W-:Y:S01]  /*0250*/  IMAD R6, R7.reuse, 0x3, R0 ;  /* 0x0000000307067824 */ /* 0x040fe200078e0200 */
[----:B------:R-:W-:Y:S01]  /*0260*/  LEA R7, R7, R0, 0x1 ;  /* 0x0000000007077211 */ /* 0x000fe200078e08ff */
[----:B------:R-:W-:-:S02]  /*0270*/  ULOP3.LUT UR9, UR17, 0xfffffff0, URZ, 0xc0, !UPT ;  /* 0xfffffff011097892 */ /* 0x000fc4000f8ec0ff */
[----:B0-----:R-:W-:-:S04]  /*0280*/  ULEA UR4, UR6, UR4, 0x18 ;  /* 0x0000000406047291 */ /* 0x001fc8000f8ec0ff */
[----:B------:R-:W-:Y:S02]  /*0290*/  ULEA UR10, UR10, UR4, 0x2 ;  /* 0x000000040a0a7291 */ /* 0x000fe4000f8e10ff */
[----:B------:R-:W-:Y:S02]  /*02a0*/  LEA R8, R8, UR4, 0x2 ;  /* 0x0000000408087c11 */ /* 0x000fe4000f8e10ff */
[----:B------:R-:W-:-:S04]  /*02b0*/  ULEA UR6, UR17, UR10, 0x2 ;  /* 0x0000000a11067291 */ /* 0x000fc8000f8e10ff */
[----:B------:R-:W-:Y:S02]  /*02c0*/  ULEA UR7, UR17, UR6, 0x2 ;  /* 0x0000000611077291 */ /* 0x000fe4000f8e10ff */
[----:B------:R-:W-:-:S04]  /*02d0*/  LEA R9, R0, UR6, 0x2 ;  /* 0x0000000600097c11 */ /* 0x000fc8000f8e10ff */
[----:B-1----:R-:W-:-:S07]  /*02e0*/  LEA R10, R0, UR7, 0x2 ;  /* 0x00000007000a7c11 */ /* 0x002fce000f8e10ff */
.L_x_57:
[----:B0-2-4-:R-:W0:Y:S01]  /*02f0*/  LDC.64 R18, c[0x0][0x3a0] ;  /* 0x0000e800ff127b82 */ /* 0x015e220000000a00 */
[----:B------:R-:W-:Y:S01]  /*0300*/  UIADD3 UR11, UPT, UPT, UR5, -0x1, URZ ;  /* 0xffffffff050b7890 */ /* 0x000fe2000fffe0ff */
[----:B-1----:R-:W1:Y:S05]  /*0310*/  LDCU UR4, c[0x0][0x3ec] ;  /* 0x00007d80ff0477ac */ /* 0x002e6a0008000800 */
[----:B------:R-:W-:Y:S01]  /*0320*/  MOV R13, UR11 ;  /* 0x0000000b000d7c02 */ /* 0x000fe20008000f00 */
[----:B------:R-:W2:Y:S08]  /*0330*/  LDC.64 R16, c[0x0][0x398] ;  /* 0x0000e600ff107b82 */ /* 0x000eb00000000a00 */
[----:B---3--:R-:W3:Y:S01]  /*0340*/  LDC.64 R20, c[0x0][0x3b0] ;  /* 0x0000ec00ff147b82 */ /* 0x008ee20000000a00 */
[----:B------:R-:W-:Y:S01]  /*0350*/  ISETP.GE.U32.AND P0, PT, R0, UR16, PT ;  /* 0x0000001000007c0c */ /* 0x000fe2000bf06070 */
[----:B------:R-:W4:Y:S01]  /*0360*/  LDCU.64 UR6, c[0x0][0x390] ;  /* 0x00007200ff0677ac */ /* 0x000f220008000a00 */
[----:B------:R-:W-:Y:S01]  /*0370*/  MOV R11, UR11 ;  /* 0x0000000b000b7c02 */ /* 0x000fe20008000f00 */
[----:B0-----:R-:W-:-:S05]  /*0380*/  IMAD.WIDE.U32 R18, R13, 0x4, R18 ;  /* 0x000000040d127825 */ /* 0x001fca00078e0012 */
[----:B------:R-:W5:Y:S01]  /*0390*/  LDG.E.CONSTANT R12, desc[UR14][R18.64] ;  /* 0x0000000e120c7981 */ /* 0x000f62000c1e9900 */
[----:B-1----:R-:W-:Y:S01]  /*03a0*/  MOV R13, UR4 ;  /* 0x00000004000d7c02 */ /* 0x002fe20008000f00 */
[----:B------:R-:W0:Y:S01]  /*03b0*/  LDCU UR4, c[0x0][0x3ec] ;  /* 0x00007d80ff0477ac */ /* 0x000e220008000800 */
[----:B--2---:R-:W-:Y:S01]  /*03c0*/  IMAD.WIDE.U32 R16, R11, 0x4, R16 ;  /* 0x000000040b107825 */ /* 0x004fe200078e0010 */
[----:B------:R-:W-:Y:S03]  /*03d0*/  BSSY.RECONVERGENT B0, `(.L_x_4) ;  /* 0x0000035000007945 */ /* 0x000fe60003800200 */
[----:B------:R-:W-:Y:S01]  /*03e0*/  IMAD R15, R13, UR11, RZ ;  /* 0x0000000b0d0f7c24 */ /* 0x000fe2000f8e02ff */
[----:B------:R-:W-:Y:S01]  /*03f0*/  UISETP.GT.AND UP0, UPT, UR5, 0x1, UPT ;  /* 0x000000010500788c */ /* 0x000fe2000bf04270 */
[----:B------:R3:W5:Y:S03]  /*0400*/  LDG.E.CONSTANT R11, desc[UR14][R16.64] ;  /* 0x0000000e100b7981 */ /* 0x000766000c1e9900 */
[----:B------:R-:W-:Y:S01]  /*0410*/  SHF.R.S32.HI R14, RZ, 0x1f, R15 ;  /* 0x0000001fff0e7819 */ /* 0x000fe2000001140f */
[----:B---3--:R-:W-:Y:S01]  /*0420*/  IMAD.WIDE R16, R15, 0x4, R20 ;  /* 0x000000040f107825 */ /* 0x008fe200078e0214 */
[----:B0---4-:R-:W-:Y:S06]  /*0430*/  @P0 BRA `(.L_x_5) ;  /* 0x0000000000b80947 */ /* 0x011fec0003800000 */
[-C--:B------:R-:W-:Y:S01]  /*0440*/  IABS R22, R13.reuse ;  /* 0x0000000d00167213 */ /* 0x080fe20000000000 */
[----:B------:R-:W0:Y:S01]  /*0450*/  S2R R24, SR_CgaCtaId ;  /* 0x0000000000187919 */ /* 0x000e220000008800 */
[----:B------:R-:W-:Y:S02]  /*0460*/  MOV R23, 0x400 ;  /* 0x0000040000177802 */ /* 0x000fe40000000f00 */
[----:B------:R-:W1:Y:S01]  /*0470*/  I2F.RP R20, R22 ;  /* 0x0000001600147306 */ /* 0x000e620000209400 */
[----:B------:R-:W-:Y:S02]  /*0480*/  ISETP.NE.AND P1, PT, R13, RZ, PT ;  /* 0x000000ff0d00720c */ /* 0x000fe40003f25270 */
[----:B------:R-:W-:Y:S02]  /*0490*/  LOP3.LUT R25, RZ, R13, RZ, 0x33, !PT ;  /* 0x0000000dff197212 */ /* 0x000fe400078e33ff */
[----:B------:R-:W-:-:S03]  /*04a0*/  MOV R26, R0 ;  /* 0x00000000001a7202 */ /* 0x000fc60000000f00 */
[----:B-1----:R-:W1:Y:S01]  /*04b0*/  MUFU.RCP R20, R20 ;  /* 0x0000001400147308 */ /* 0x002e620000001000 */
[----:B0-----:R-:W-:Y:S02]  /*04c0*/  LEA R23, R24, R23, 0x18 ;  /* 0x0000001718177211 */ /* 0x001fe400078ec0ff */
[----:B-1----:R-:W-:-:S05]  /*04d0*/  IADD3 R18, PT, PT, R20, 0xffffffe, RZ ;  /* 0x0ffffffe14127810 */ /* 0x002fca0007ffe0ff */
[----:B------:R0:W1:Y:S02]  /*04e0*/  F2I.FTZ.U32.TRUNC.NTZ R19, R18 ;  /* 0x0000001200137305 */ /* 0x000064000021f000 */
[----:B0-----:R-:W-:Y:S01]  /*04f0*/  HFMA2 R18, -RZ, RZ, 0, 0 ;  /* 0x00000000ff127431 */ /* 0x001fe200000001ff */
[----:B-1----:R-:W-:-:S05]  /*0500*/  IADD3 R21, PT, PT, RZ, -R19, RZ ;  /* 0x80000013ff157210 */ /* 0x002fca0007ffe0ff */
[----:B------:R-:W-:-:S04]  /*0510*/  IMAD R21, R21, R22, RZ ;  /* 0x0000001615157224 */ /* 0x000fc800078e02ff */
[----:B------:R-:W-:-:S07]  /*0520*/  IMAD.HI.U32 R24, R19, R21, R18 ;  /* 0x0000001513187227 */ /* 0x000fce00078e0012 */
.L_x_6:
[----:B------:R-:W-:Y:S02]  /*0530*/  IABS R19, R26 ;  /* 0x0000001a00137213 */ /* 0x000fe40000000000 */
[----:B------:R-:W-:-:S03]  /*0540*/  MOV R13, UR4 ;  /* 0x00000004000d7c02 */ /* 0x000fc60008000f00 */
[----:B------:R-:W-:Y:S01]  /*0550*/  IMAD.HI.U32 R18, R24, R19, RZ ;  /* 0x0000001318127227 */ /* 0x000fe200078e00ff */
[----:B0-----:R-:W-:-:S04]  /*0560*/  IABS R28, R13 ;  /* 0x0000000d001c7213 */ /* 0x001fc80000000000 */
[----:B------:R-:W-:-:S05]  /*0570*/  IADD3 R20, PT, PT, -R18, RZ, RZ ;  /* 0x000000ff12147210 */ /* 0x000fca0007ffe1ff */
[----:B------:R-:W-:-:S05]  /*0580*/  IMAD R19, R28, R20, R19 ;  /* 0x000000141c137224 */ /* 0x000fca00078e0213 */
[----:B------:R-:W-:-:S13]  /*0590*/  ISETP.GT.U32.AND P3, PT, R22, R19, PT ;  /* 0x000000131600720c */ /* 0x000fda0003f64070 */
[----:B------:R-:W-:Y:S02]  /*05a0*/  @!P3 IADD3 R19, PT, PT, R19, -R28, RZ ;  /* 0x8000001c1313b210 */ /* 0x000fe40007ffe0ff */
[----:B------:R-:W-:Y:S02]  /*05b0*/  @!P3 IADD3 R18, PT, PT, R18, 0x1, RZ ;  /* 0x000000011212b810 */ /* 0x000fe40007ffe0ff */
[----:B------:R-:W-:Y:S02]  /*05c0*/  ISETP.GE.U32.AND P2, PT, R19, R22, PT ;  /* 0x000000161300720c */ /* 0x000fe40003f46070 */
[----:B------:R-:W-:-:S04]  /*05d0*/  LOP3.LUT R19, R26, R13, RZ, 0x3c, !PT ;  /* 0x0000000d1a137212 */ /* 0x000fc800078e3cff */
[----:B------:R-:W-:-:S07]  /*05e0*/  ISETP.GE.AND P4, PT, R19, RZ, PT ;  /* 0x000000ff1300720c */ /* 0x000fce0003f86270 */
[----:B------:R-:W-:-:S06]  /*05f0*/  @P2 IADD3 R18, PT, PT, R18, 0x1, RZ ;  /* 0x0000000112122810 */ /* 0x000fcc0007ffe0ff */
[----:B------:R-:W-:-:S04]  /*0600*/  @!P4 IADD3 R18, PT, PT, -R18, RZ, RZ ;  /* 0x000000ff1212c210 */ /* 0x000fc80007ffe1ff */
[----:B------:R-:W-:-:S04]  /*0610*/  SEL R21, R25, R18, !P1 ;  /* 0x0000001219157207 */ /* 0x000fc80004800000 */
[C---:B------:R-:W-:Y:S01]  /*0620*/  IADD3 R18, PT, PT, -R21.reuse, RZ, RZ ;  /* 0x000000ff15127210 */ /* 0x040fe20007ffe1ff */
[----:B------:R-:W-:-:S04]  /*0630*/  IMAD.WIDE R20, R21, 0x4, R16 ;  /* 0x0000000415147825 */ /* 0x000fc800078e0210 */
[----:B------:R-:W-:Y:S02]  /*0640*/  IMAD R18, R13, R18, R26 ;  /* 0x000000120d127224 */ /* 0x000fe400078e021a */
[----:B------:R-:W2:Y:S03]  /*0650*/  LDG.E.CONSTANT R20, desc[UR14][R20.64] ;  /* 0x0000000e14147981 */ /* 0x000ea6000c1e9900 */
[----:B------:R-:W-:-:S04]  /*0660*/  IADD3 R19, P2, PT, R15, R18, RZ ;  /* 0x000000120f137210 */ /* 0x000fc80007f5e0ff */
[----:B------:R-:W-:Y:S02]  /*0670*/  LEA.HI.X.SX32 R28, R18, R14, 0x1, P2 ;  /* 0x0000000e121c7211 */ /* 0x000fe400010f0eff */
[----:B------:R-:W-:-:S04]  /*0680*/  LEA R18, P2, R19, UR6, 0x2 ;  /* 0x0000000613127c11 */ /* 0x000fc8000f8410ff */
[----:B------:R-:W-:-:S06]  /*0690*/  LEA.HI.X R19, R19, UR7, R28, 0x2, P2 ;  /* 0x0000000713137c11 */ /* 0x000fcc00090f141c */
[----:B------:R-:W2:Y:S01]  /*06a0*/  LDG.E.CONSTANT R19, desc[UR14][R18.64] ;  /* 0x0000000e12137981 */ /* 0x000ea2000c1e9900 */
[----:B------:R-:W-:-:S05]  /*06b0*/  LEA R27, R26, R23, 0x2 ;  /* 0x000000171a1b7211 */ /* 0x000fca00078e10ff */
[----:B------:R-:W2:Y:S01]  /*06c0*/  LDS R29, [R27] ;  /* 0x000000001b1d7984 */ /* 0x000ea20000000800 */
[----:B------:R-:W-:-:S04]  /*06d0*/  IADD3 R26, PT, PT, R26, UR18, RZ ;  /* 0x000000121a1a7c10 */ /* 0x000fc8000fffe0ff */
[----:B------:R-:W-:Y:S01]  /*06e0*/  ISETP.GE.AND P2, PT, R26, UR16, PT ;  /* 0x000000101a007c0c */ /* 0x000fe2000bf46270 */
[----:B--2---:R-:W-:-:S05]  /*06f0*/  FFMA R28, R20, R19, R29 ;  /* 0x00000013141c7223 */ /* 0x004fca000000001d */
[----:B------:R0:W-:Y:S07]  /*0700*/  STS [R27], R28 ;  /* 0x0000001c1b007388 */ /* 0x0001ee0000000800 */
[----:B------:R-:W-:Y:S05]  /*0710*/  @!P2 BRA `(.L_x_6) ;  /* 0xfffffffc0084a947 */ /* 0x000fea000383ffff */
.L_x_5:
[----:B------:R-:W-:Y:S05]  /*0720*/  BSYNC.RECONVERGENT B0 ;  /* 0x0000000000007941 */ /* 0x000fea0003800200 */
.L_x_4:
[----:B------:R-:W-:Y:S01]  /*0730*/  BAR.SYNC.DEFER_BLOCKING 0x0 ;  /* 0x0000000000007b1d */ /* 0x000fe20000010000 */
[----:B------:R-:W-:Y:S01]  /*0740*/  ISETP.GE.AND P1, PT, R0, R13, PT ;  /* 0x0000000d0000720c */ /* 0x000fe20003f26270 */
[----:B------:R-:W-:Y:S01]  /*0750*/  UIMAD UR12, UR16, UR5, URZ ;  /* 0x00000005100c72a4 */ /* 0x000fe2000f8e02ff */
[----:B-----5:R-:W-:-:S03]  /*0760*/  R2UR UR21, R12 ;  /* 0x000000000c1572ca */ /* 0x020fc600000e0000 */
[----:B------:R-:W-:Y:S01]  /*0770*/  UMOV UR5, UR11 ;  /* 0x0000000b00057c82 */ /* 0x000fe20008000000 */
[----:B------:R-:W-:Y:S07]  /*0780*/  BSSY.RECONVERGENT B0, `(.L_x_7) ;  /* 0x00000b0000007945 */ /* 0x000fee0003800200 */
[----:B------:R-:W-:Y:S05]  /*0790*/  @P1 BRA `(.L_x_8) ;  /* 0x0000000800b81947 */ /* 0x000fea0003800000 */
[----:B------:R-:W1:Y:S01]  /*07a0*/  LDCU UR4, c[0x0][0x3ec] ;  /* 0x00007d80ff0477ac */ /* 0x000e620008000800 */
[----:B------:R-:W-:Y:S01]  /*07b0*/  CS2R R22, SRZ ;  /* 0x0000000000167805 */ /* 0x000fe2000001ff00 */
[----:B-1----:R-:W-:-:S04]  /*07c0*/  UIADD3 UR4, UPT, UPT, UR4, -0x1, URZ ;  /* 0xffffffff04047890 */ /* 0x002fc8000fffe0ff */
[----:B------:R-:W-:-:S09]  /*07d0*/  UISETP.GE.U32.AND UP1, UPT, UR4, 0x7, UPT ;  /* 0x000000070400788c */ /* 0x000fd2000bf26070 */
[----:B------:R-:W-:Y:S05]  /*07e0*/  BRA.U !UP1, `(.L_x_9) ;  /* 0x0000000509607547 */ /* 0x000fea000b800000 */
[----:B------:R-:W1:Y:S01]  /*07f0*/  LDC.64 R30, c[0x0][0x3b0] ;  /* 0x0000ec00ff1e7b82 */ /* 0x000e620000000a00 */
[----:B------:R-:W-:Y:S01]  /*0800*/  HFMA2 R22, -RZ, RZ, 0, 0 ;  /* 0x00000000ff167431 */ /* 0x000fe200000001ff */
[----:B------:R-:W-:Y:S01]  /*0810*/  MOV R26, R2 ;  /* 0x00000002001a7202 */ /* 0x000fe20000000f00 */
[----:B0-----:R-:W-:Y:S01]  /*0820*/  IMAD.MOV.U32 R28, RZ, RZ, R7 ;  /* 0x000000ffff1c7224 */ /* 0x001fe200078e0007 */
[----:B------:R-:W-:Y:S01]  /*0830*/  MOV R32, R5 ;  /* 0x0000000500207202 */ /* 0x000fe20000000f00 */
[----:B------:R-:W-:Y:S01]  /*0840*/  UIADD3 UR4, UPT, UPT, -UR8, URZ, URZ ;  /* 0x000000ff08047290 */ /* 0x000fe2000fffe1ff */
[----:B------:R-:W-:Y:S01]  /*0850*/  MOV R34, R4 ;  /* 0x0000000400227202 */ /* 0x000fe20000000f00 */
[----:B------:R-:W0:Y:S01]  /*0860*/  LDCU.64 UR6, c[0x0][0x3a8] ;  /* 0x00007500ff0677ac */ /* 0x000e220008000a00 */
[----:B------:R-:W-:Y:S02]  /*0870*/  MOV R36, R3 ;  /* 0x0000000300247202 */ /* 0x000fe40000000f00 */
[----:B------:R-:W-:-:S02]  /*0880*/  MOV R12, R0 ;  /* 0x00000000000c7202 */ /* 0x000fc40000000f00 */
[----:B-1----:R-:W-:Y:S02]  /*0890*/  LEA R27, P2, R15, R30, 0x2 ;  /* 0x0000001e0f1b7211 */ /* 0x002fe400078410ff */
[----:B------:R-:W-:Y:S02]  /*08a0*/  LEA R30, R13, R0, 0x2 ;  /* 0x000000000d1e7211 */ /* 0x000fe400078e10ff */
[----:B------:R-:W-:Y:S02]  /*08b0*/  LEA.HI.X R31, R15, R31, R14, 0x2, P2 ;  /* 0x0000001f0f1f7211 */ /* 0x000fe400010f140e */
[----:B------:R-:W-:Y:S02]  /*08c0*/  IADD3 R27, P2, PT, R27, 0x10, RZ ;  /* 0x000000101b1b7810 */ /* 0x000fe40007f5e0ff */
[----:B------:R-:W-:Y:S02]  /*08d0*/  MOV R14, R6 ;  /* 0x00000006000e7202 */ /* 0x000fe40000000f00 */
[----:B0-----:R-:W-:-:S09]  /*08e0*/  IADD3.X R31, PT, PT, RZ, R31, RZ, P2, !PT ;  /* 0x0000001fff1f7210 */ /* 0x001fd200017fe4ff */
.L_x_10:
[----:B------:R-:W-:Y:S02]  /*08f0*/  IADD3 R18, P2, PT, R12, UR12, RZ ;  /* 0x0000000c0c127c10 */ /* 0x000fe4000ff5e0ff */
[----:B------:R-:W-:Y:S02]  /*0900*/  IADD3 R23, P3, PT, R26, UR12, RZ ;  /* 0x0000000c1a177c10 */ /* 0x000fe4000ff7e0ff */
[----:B------:R-:W-:Y:S02]  /*0910*/  LEA.HI.X.SX32 R19, R12, RZ, 0x1, P2 ;  /* 0x000000ff0c137211 */ /* 0x000fe400010f0eff */
[----:B------:R-:W-:Y:S02]  /*0920*/  LEA R20, P2, R18, UR6, 0x2 ;  /* 0x0000000612147c11 */ /* 0x000fe4000f8410ff */
[----:B------:R-:W-:Y:S02]  /*0930*/  LEA.HI.X.SX32 R25, R26, RZ, 0x1, P3 ;  /* 0x000000ff1a197211 */ /* 0x000fe400018f0eff */
[----:B------:R-:W-:-:S02]  /*0940*/  LEA.HI.X R21, R18, UR7, R19, 0x2, P2 ;  /* 0x0000000712157c11 */ /* 0x000fc400090f1413 */
[C---:B------:R-:W-:Y:S02]  /*0950*/  LEA R24, P3, R23.reuse, UR6, 0x2 ;  /* 0x0000000617187c11 */ /* 0x040fe4000f8610ff */
[----:B------:R-:W-:Y:S02]  /*0960*/  MOV R18, R27 ;  /* 0x0000001b00127202 */ /* 0x000fe40000000f00 */
[----:B------:R-:W-:Y:S01]  /*0970*/  MOV R19, R31 ;  /* 0x0000001f00137202 */ /* 0x000fe20000000f00 */
[----:B------:R-:W2:Y:S01]  /*0980*/  LDG.E.CONSTANT R21, desc[UR14][R20.64] ;  /* 0x0000000e14157981 */ /* 0x000ea2000c1e9900 */
[----:B------:R-:W-:-:S03]  /*0990*/  LEA.HI.X R25, R23, UR7, R25, 0x2, P3 ;  /* 0x0000000717197c11 */ /* 0x000fc600098f1419 */
[----:B------:R-:W2:Y:S04]  /*09a0*/  LDG.E.CONSTANT R27, desc[UR14][R18.64+-0x10] ;  /* 0xfffff00e121b7981 */ /* 0x000ea8000c1e9900 */
[----:B------:R-:W3:Y:S04]  /*09b0*/  LDG.E.CONSTANT R24, desc[UR14][R24.64] ;  /* 0x0000000e18187981 */ /* 0x000ee8000c1e9900 */
[----:B------:R-:W3:Y:S01]  /*09c0*/  LDG.E.CONSTANT R31, desc[UR14][R18.64+-0xc] ;  /* 0xfffff40e121f7981 */ /* 0x000ee2000c1e9900 */
[----:B------:R-:W-:Y:S02]  /*09d0*/  IADD3 R23, P2, PT, R28, UR12, RZ ;  /* 0x0000000c1c177c10 */ /* 0x000fe4000ff5e0ff */
[----:B------:R-:W-:-:S02]  /*09e0*/  IADD3 R29, P3, PT, R14, UR12, RZ ;  /* 0x0000000c0e1d7c10 */ /* 0x000fc4000ff7e0ff */
[----:B------:R-:W-:Y:S01]  /*09f0*/  LEA.HI.X.SX32 R33, R28, RZ, 0x1, P2 ;  /* 0x000000ff1c217211 */ /* 0x000fe200010f0eff */
[----:B--2---:R-:W-:Y:S01]  /*0a00*/  FFMA R27, R21, R27, R22 ;  /* 0x0000001b151b7223 */ /* 0x004fe20000000016 */
[----:B------:R-:W-:-:S04]  /*0a10*/  LEA R22, P2, R23, UR6, 0x2 ;  /* 0x0000000617167c11 */ /* 0x000fc8000f8410ff */
[----:B------:R-:W-:Y:S01]  /*0a20*/  LEA.HI.X R23, R23, UR7, R33, 0x2, P2 ;  /* 0x0000000717177c11 */ /* 0x000fe200090f1421 */
[----:B---3--:R-:W-:Y:S01]  /*0a30*/  FFMA R27, R24, R31, R27 ;  /* 0x0000001f181b7223 */ /* 0x008fe2000000001b */
[----:B------:R-:W-:-:S03]  /*0a40*/  LEA.HI.X.SX32 R31, R14, RZ, 0x1, P3 ;  /* 0x000000ff0e1f7211 */ /* 0x000fc600018f0eff */
[----:B------:R-:W2:Y:S01]  /*0a50*/  LDG.E.CONSTANT R22, desc[UR14][R22.64] ;  /* 0x0000000e16167981 */ /* 0x000ea2000c1e9900 */
[----:B------:R-:W-:-:S03]  /*0a60*/  LEA R20, P2, R29, UR6, 0x2 ;  /* 0x000000061d147c11 */ /* 0x000fc6000f8410ff */
[----:B------:R-:W3:Y:S01]  /*0a70*/  LDG.E.CONSTANT R33, desc[UR14][R18.64+-0x4] ;  /* 0xfffffc0e12217981 */ /* 0x000ee2000c1e9900 */
[----:B------:R-:W-:-:S03]  /*0a80*/  LEA.HI.X R21, R29, UR7, R31, 0x2, P2 ;  /* 0x000000071d157c11 */ /* 0x000fc600090f141f */
[----:B------:R-:W2:Y:S01]  /*0a90*/  LDG.E.CONSTANT R31, desc[UR14][R18.64+-0x8] ;  /* 0xfffff80e121f7981 */ /* 0x000ea2000c1e9900 */
[----:B------:R-:W-:-:S03]  /*0aa0*/  IADD3 R25, P3, PT, R30, UR12, RZ ;  /* 0x0000000c1e197c10 */ /* 0x000fc6000ff7e0ff */
[----:B------:R-:W3:Y:S01]  /*0ab0*/  LDG.E.CONSTANT R20, desc[UR14][R20.64] ;  /* 0x0000000e14147981 */ /* 0x000ee2000c1e9900 */
[----:B------:R-:W-:Y:S02]  /*0ac0*/  LEA.HI.X.SX32 R29, R30, RZ, 0x1, P3 ;  /* 0x000000ff1e1d7211 */ /* 0x000fe400018f0eff */
[----:B------:R-:W-:-:S04]  /*0ad0*/  LEA R24, P2, R25, UR6, 0x2 ;  /* 0x0000000619187c11 */ /* 0x000fc8000f8410ff */
[----:B------:R-:W-:Y:S02]  /*0ae0*/  LEA.HI.X R25, R25, UR7, R29, 0x2, P2 ;  /* 0x0000000719197c11 */ /* 0x000fe400090f141d */
[----:B------:R-:W4:Y:S04]  /*0af0*/  LDG.E.CONSTANT R29, desc[UR14][R18.64] ;  /* 0x0000000e121d7981 */ /* 0x000f28000c1e9900 */
[----:B------:R0:W4:Y:S01]  /*0b00*/  LDG.E.CONSTANT R24, desc[UR14][R24.64] ;  /* 0x0000000e18187981 */ /* 0x000122000c1e9900 */
[----:B--2---:R-:W-:Y:S01]  /*0b10*/  FFMA R27, R22, R31, R27 ;  /* 0x0000001f161b7223 */ /* 0x004fe2000000001b */
[----:B------:R-:W-:-:S03]  /*0b20*/  IADD3 R31, P2, PT, R32, UR12, RZ ;  /* 0x0000000c201f7c10 */ /* 0x000fc6000ff5e0ff */
[----:B---3--:R-:W-:Y:S01]  /*0b30*/  FFMA R33, R20, R33, R27 ;  /* 0x0000002114217223 */ /* 0x008fe2000000001b */
[----:B------:R-:W-:Y:S02]  /*0b40*/  LEA.HI.X.SX32 R23, R32, RZ, 0x1, P2 ;  /* 0x000000ff20177211 */ /* 0x000fe400010f0eff */
[C---:B------:R-:W-:Y:S02]  /*0b50*/  LEA R22, P2, R31.reuse, UR6, 0x2 ;  /* 0x000000061f167c11 */ /* 0x040fe4000f8410ff */
[C---:B------:R-:W-:Y:S02]  /*0b60*/  IADD3 R27, P3, PT, R34.reuse, UR12, RZ ;  /* 0x0000000c221b7c10 */ /* 0x040fe4000ff7e0ff */
[----:B------:R-:W-:Y:S02]  /*0b70*/  LEA.HI.X R23, R31, UR7, R23, 0x2, P2 ;  /* 0x000000071f177c11 */ /* 0x000fe400090f1417 */
[----:B------:R-:W-:Y:S01]  /*0b80*/  LEA.HI.X.SX32 R21, R34, RZ, 0x1, P3 ;  /* 0x000000ff22157211 */ /* 0x000fe200018f0eff */
[----:B------:R-:W2:Y:S01]  /*0b90*/  LDG.E.CONSTANT R31, desc[UR14][R18.64+0x8] ;  /* 0x0000080e121f7981 */ /* 0x000ea2000c1e9900 */
[----:B------:R-:W-:-:S02]  /*0ba0*/  LEA R20, P2, R27, UR6, 0x2 ;  /* 0x000000061b147c11 */ /* 0x000fc4000f8410ff */
[----:B0-----:R-:W-:Y:S01]  /*0bb0*/  IADD3 R25, P3, PT, R36, UR12, RZ ;  /* 0x0000000c24197c10 */ /* 0x001fe2000ff7e0ff */
[----:B----4-:R-:W-:Y:S01]  /*0bc0*/  FFMA R29, R24, R29, R33 ;  /* 0x0000001d181d7223 */ /* 0x010fe20000000021 */
[----:B------:R-:W-:Y:S01]  /*0bd0*/  LEA.HI.X R21, R27, UR7, R21, 0x2, P2 ;  /* 0x000000071b157c11 */ /* 0x000fe200090f1415 */
[----:B------:R-:W3:Y:S01]  /*0be0*/  LDG.E.CONSTANT R22, desc[UR14][R22.64] ;  /* 0x0000000e16167981 */ /* 0x000ee2000c1e9900 */
[----:B------:R-:W-:Y:S02]  /*0bf0*/  LEA.HI.X.SX32 R27, R36, RZ, 0x1, P3 ;  /* 0x000000ff241b7211 */ /* 0x000fe400018f0eff */
[C---:B------:R-:W-:Y:S01]  /*0c00*/  LEA R24, P2, R25.reuse, UR6, 0x2 ;  /* 0x0000000619187c11 */ /* 0x040fe2000f8410ff */
[----:B------:R-:W2:Y:S03]  /*0c10*/  LDG.E.CONSTANT R20, desc[UR14][R20.64] ;  /* 0x0000000e14147981 */ /* 0x000ea6000c1e9900 */
[----:B------:R-:W-:Y:S01]  /*0c20*/  LEA.HI.X R25, R25, UR7, R27, 0x2, P2 ;  /* 0x0000000719197c11 */ /* 0x000fe200090f141b */
[----:B------:R-:W4:Y:S04]  /*0c30*/  LDG.E.CONSTANT R33, desc[UR14][R18.64+0xc] ;  /* 0x00000c0e12217981 */ /* 0x000f28000c1e9900 */
[----:B------:R-:W3:Y:S04]  /*0c40*/  LDG.E.CONSTANT R27, desc[UR14][R18.64+0x4] ;  /* 0x0000040e121b7981 */ /* 0x000ee8000c1e9900 */
[----:B------:R-:W4:Y:S01]  /*0c50*/  LDG.E.CONSTANT R24, desc[UR14][R24.64] ;  /* 0x0000000e18187981 */ /* 0x000f22000c1e9900 */
[----:B------:R-:W-:-:S04]  /*0c60*/  UIADD3 UR4, UPT, UPT, UR4, 0x8, URZ ;  /* 0x0000000804047890 */ /* 0x000fc8000fffe0ff */
[----:B------:R-:W-:Y:S01]  /*0c70*/  UISETP.NE.AND UP1, UPT, UR4, URZ, UPT ;  /* 0x000000ff0400728c */ /* 0x000fe2000bf25270 */
[C---:B------:R-:W-:Y:S02]  /*0c80*/  LEA R12, R13.reuse, R12, 0x3 ;  /* 0x0000000c0d0c7211 */ /* 0x040fe400078e18ff */
[C---:B------:R-:W-:Y:S02]  /*0c90*/  LEA R36, R13.reuse, R36, 0x3 ;  /* 0x000000240d247211 */ /* 0x040fe400078e18ff */
[C---:B------:R-:W-:Y:S02]  /*0ca0*/  LEA R34, R13.reuse, R34, 0x3 ;  /* 0x000000220d227211 */ /* 0x040fe400078e18ff */
[C---:B------:R-:W-:Y:S02]  /*0cb0*/  LEA R32, R13.reuse, R32, 0x3 ;  /* 0x000000200d207211 */ /* 0x040fe400078e18ff */
[C---:B------:R-:W-:Y:S02]  /*0cc0*/  LEA R30, R13.reuse, R30, 0x3 ;  /* 0x0000001e0d1e7211 */ /* 0x040fe400078e18ff */
[----:B------:R-:W-:-:S02]  /*0cd0*/  LEA R14, R13, R14, 0x3 ;  /* 0x0000000e0d0e7211 */ /* 0x000fc400078e18ff */
[C---:B------:R-:W-:Y:S02]  /*0ce0*/  LEA R28, R13.reuse, R28, 0x3 ;  /* 0x0000001c0d1c7211 */ /* 0x040fe400078e18ff */
[----:B------:R-:W-:Y:S01]  /*0cf0*/  LEA R26, R13, R26, 0x3 ;  /* 0x0000001a0d1a7211 */ /* 0x000fe200078e18ff */
[----:B---3--:R-:W-:Y:S01]  /*0d00*/  FFMA R29, R22, R27, R29 ;  /* 0x0000001b161d7223 */ /* 0x008fe2000000001d */
[----:B------:R-:W-:-:S03]  /*0d10*/  IADD3 R27, P2, PT, R18, 0x20, RZ ;  /* 0x00000020121b7810 */ /* 0x000fc60007f5e0ff */
[----:B--2---:R-:W-:Y:S01]  /*0d20*/  FFMA R29, R20, R31, R29 ;  /* 0x0000001f141d7223 */ /* 0x004fe2000000001d */
[----:B------:R-:W-:-:S03]  /*0d30*/  IADD3.X R31, PT, PT, RZ, R19, RZ, P2, !PT ;  /* 0x00000013ff1f7210 */ /* 0x000fc600017fe4ff */
[----:B----4-:R-:W-:Y:S01]  /*0d40*/  FFMA R22, R24, R33, R29 ;  /* 0x0000002118167223 */ /* 0x010fe2000000001d */
[----:B------:R-:W-:Y:S06]  /*0d50*/  BRA.U UP1, `(.L_x_10) ;  /* 0xfffffff901e47547 */ /* 0x000fec000b83ffff */
[----:B------:R-:W-:-:S07]  /*0d60*/  MOV R23, UR8 ;  /* 0x0000000800177c02 */ /* 0x000fce0008000f00 */
.L_x_9:
[----:B------:R-:W-:-:S09]  /*0d70*/  UISETP.NE.AND UP1, UPT, UR19, URZ, UPT ;  /* 0x000000ff1300728c */ /* 0x000fd2000bf25270 */
[----:B------:R-:W-:Y:S05]  /*0d80*/  BRA.U !UP1, `(.L_x_11) ;  /* 0x00000005092c7547 */ /* 0x000fea000b800000 */
[----:B------:R-:W-:Y:S02]  /*0d90*/  UIADD3 UR4, UPT, UPT, UR19, -0x1, URZ ;  /* 0xffffffff13047890 */ /* 0x000fe4000fffe0ff */
[----:B------:R-:W-:Y:S02]  /*0da0*/  UISETP.NE.AND UP2, UPT, UR20, URZ, UPT ;  /* 0x000000ff1400728c */ /* 0x000fe4000bf45270 */
[----:B------:R-:W-:-:S09]  /*0db0*/  UISETP.GE.U32.AND UP1, UPT, UR4, 0x3, UPT ;  /* 0x000000030400788c */ /* 0x000fd2000bf26070 */
[----:B------:R-:W-:Y:S05]  /*0dc0*/  BRA.U !UP1, `(.L_x_12) ;  /* 0x00000001098c7547 */ /* 0x000fea000b800000 */
[----:B------:R-:W1:Y:S01]  /*0dd0*/  LDCU.64 UR6, c[0x0][0x3a8] ;  /* 0x00007500ff0677ac */ /* 0x000e620008000a00 */
[C---:B------:R-:W-:Y:S02]  /*0de0*/  IMAD R12, R23.reuse, R13, R0 ;  /* 0x0000000d170c7224 */ /* 0x040fe400078e0200 */
[----:B0-----:R-:W-:-:S03]  /*0df0*/  IMAD.WIDE.U32 R26, R23, 0x4, R16 ;  /* 0x00000004171a7825 */ /* 0x001fc600078e0010 */
[CC--:B------:R-:W-:Y:S02]  /*0e00*/  IADD3 R14, PT, PT, R12.reuse, R13.reuse, RZ ;  /* 0x0000000d0c0e7210 */ /* 0x0c0fe40007ffe0ff */
[----:B------:R-:W-:Y:S01]  /*0e10*/  IADD3 R20, P2, PT, R12, UR12, RZ ;  /* 0x0000000c0c147c10 */ /* 0x000fe2000ff5e0ff */
[----:B------:R-:W2:Y:S01]  /*0e20*/  LDG.E.CONSTANT R31, desc[UR14][R26.64+0xc] ;  /* 0x00000c0e1a1f7981 */ /* 0x000ea2000c1e9900 */
[----:B------:R-:W-:Y:S02]  /*0e30*/  IADD3 R19, P3, PT, R14, UR12, RZ ;  /* 0x0000000c0e137c10 */ /* 0x000fe4000ff7e0ff */
[----:B------:R-:W-:Y:S02]  /*0e40*/  LEA.HI.X.SX32 R21, R12, RZ, 0x1, P2 ;  /* 0x000000ff0c157211 */ /* 0x000fe400010f0eff */
[C---:B------:R-:W-:Y:S02]  /*0e50*/  IADD3 R12, PT, PT, R14.reuse, R13, RZ ;  /* 0x0000000d0e0c7210 */ /* 0x040fe40007ffe0ff */
[----:B------:R-:W-:-:S02]  /*0e60*/  LEA.HI.X.SX32 R14, R14, RZ, 0x1, P3 ;  /* 0x000000ff0e0e7211 */ /* 0x000fc400018f0eff */
[C---:B-1----:R-:W-:Y:S02]  /*0e70*/  LEA R28, P2, R20.reuse, UR6, 0x2 ;  /* 0x00000006141c7c11 */ /* 0x042fe4000f8410ff */
[C---:B------:R-:W-:Y:S02]  /*0e80*/  LEA R18, P3, R19.reuse, UR6, 0x2 ;  /* 0x0000000613127c11 */ /* 0x040fe4000f8610ff */
[----:B------:R-:W-:Y:S02]  /*0e90*/  LEA.HI.X R29, R20, UR7, R21, 0x2, P2 ;  /* 0x00000007141d7c11 */ /* 0x000fe400090f1415 */
[C---:B------:R-:W-:Y:S02]  /*0ea0*/  IADD3 R21, P2, PT, R12.reuse, UR12, RZ ;  /* 0x0000000c0c157c10 */ /* 0x040fe4000ff5e0ff */
[----:B------:R-:W-:Y:S02]  /*0eb0*/  LEA.HI.X R19, R19, UR7, R14, 0x2, P3 ;  /* 0x0000000713137c11 */ /* 0x000fe400098f140e */
[C---:B------:R-:W-:Y:S01]  /*0ec0*/  IADD3 R14, PT, PT, R12.reuse, R13, RZ ;  /* 0x0000000d0c0e7210 */ /* 0x040fe20007ffe0ff */
[----:B------:R-:W3:Y:S01]  /*0ed0*/  LDG.E.CONSTANT R29, desc[UR14][R28.64] ;  /* 0x0000000e1c1d7981 */ /* 0x000ee2000c1e9900 */
[----:B------:R-:W-:-:S02]  /*0ee0*/  LEA.HI.X.SX32 R12, R12, RZ, 0x1, P2 ;  /* 0x000000ff0c0c7211 */ /* 0x000fc400010f0eff */
[C---:B------:R-:W-:Y:S01]  /*0ef0*/  LEA R20, P2, R21.reuse, UR6, 0x2 ;  /* 0x0000000615147c11 */ /* 0x040fe2000f8410ff */
[----:B------:R-:W4:Y:S01]  /*0f00*/  LDG.E.CONSTANT R19, desc[UR14][R18.64] ;  /* 0x0000000e12137981 */ /* 0x000f22000c1e9900 */
[C---:B------:R-:W-:Y:S02]  /*0f10*/  IADD3 R25, P3, PT, R14.reuse, UR12, RZ ;  /* 0x0000000c0e197c10 */ /* 0x040fe4000ff7e0ff */
[----:B------:R-:W-:Y:S02]  /*0f20*/  LEA.HI.X R21, R21, UR7, R12, 0x2, P2 ;  /* 0x0000000715157c11 */ /* 0x000fe400090f140c */
[----:B------:R-:W3:Y:S01]  /*0f30*/  LDG.E.CONSTANT R12, desc[UR14][R26.64] ;  /* 0x0000000e1a0c7981 */ /* 0x000ee2000c1e9900 */
[----:B------:R-:W-:Y:S02]  /*0f40*/  LEA.HI.X.SX32 R30, R14, RZ, 0x1, P3 ;  /* 0x000000ff0e1e7211 */ /* 0x000fe400018f0eff */
[C---:B------:R-:W-:Y:S01]  /*0f50*/  LEA R24, P2, R25.reuse, UR6, 0x2 ;  /* 0x0000000619187c11 */ /* 0x040fe2000f8410ff */
[----:B------:R-:W4:Y:S03]  /*0f60*/  LDG.E.CONSTANT R14, desc[UR14][R26.64+0x4] ;  /* 0x0000040e1a0e7981 */ /* 0x000f26000c1e9900 */
[----:B------:R-:W-:Y:S01]  /*0f70*/  LEA.HI.X R25, R25, UR7, R30, 0x2, P2 ;  /* 0x0000000719197c11 */ /* 0x000fe200090f141e */
[----:B------:R-:W5:Y:S04]  /*0f80*/  LDG.E.CONSTANT R21, desc[UR14][R20.64] ;  /* 0x0000000e14157981 */ /* 0x000f68000c1e9900 */
[----:B------:R-:W5:Y:S04]  /*0f90*/  LDG.E.CONSTANT R30, desc[UR14][R26.64+0x8] ;  /* 0x0000080e1a1e7981 */ /* 0x000f68000c1e9900 */
[----:B------:R-:W2:Y:S01]  /*0fa0*/  LDG.E.CONSTANT R25, desc[UR14][R24.64] ;  /* 0x0000000e18197981 */ /* 0x000ea2000c1e9900 */
[----:B------:R-:W-:-:S02]  /*0fb0*/  VIADD R23, R23, 0x4 ;  /* 0x0000000417177836 */ /* 0x000fc40000000000 */
[----:B---3--:R-:W-:-:S04]  /*0fc0*/  FFMA R12, R29, R12, R22 ;  /* 0x0000000c1d0c7223 */ /* 0x008fc80000000016 */
[----:B----4-:R-:W-:-:S04]  /*0fd0*/  FFMA R12, R19, R14, R12 ;  /* 0x0000000e130c7223 */ /* 0x010fc8000000000c */
[----:B-----5:R-:W-:-:S04]  /*0fe0*/  FFMA R12, R21, R30, R12 ;  /* 0x0000001e150c7223 */ /* 0x020fc8000000000c */
[----:B--2---:R-:W-:-:S07]  /*0ff0*/  FFMA R22, R25, R31, R12 ;  /* 0x0000001f19167223 */ /* 0x004fce000000000c */
.L_x_12:
[----:B------:R-:W-:Y:S05]  /*1000*/  BRA.U !UP2, `(.L_x_11) ;  /* 0x000000010a8c7547 */ /* 0x000fea000b800000 */
[----:B------:R-:W1:Y:S01]  /*1010*/  LDCU UR4, c[0x0][0x3ec] ;  /* 0x00007d80ff0477ac */ /* 0x000e620008000800 */
[----:B------:R-:W-:Y:S02]  /*1020*/  UISETP.NE.AND UP1, UPT, UR20, 0x1, UPT ;  /* 0x000000011400788c */ /* 0x000fe4000bf25270 */
[----:B-1----:R-:W-:-:S04]  /*1030*/  ULOP3.LUT UR4, UR4, 0x1, URZ, 0xc0, !UPT ;  /* 0x0000000104047892 */ /* 0x002fc8000f8ec0ff */
[----:B------:R-:W-:-:S03]  /*1040*/  UISETP.NE.AND UP2, UPT, UR4, URZ, UPT ;  /* 0x000000ff0400728c */ /* 0x000fc6000bf45270 */
[----:B------:R-:W-:Y:S08]  /*1050*/  BRA.U !UP1, `(.L_x_13) ;  /* 0x00000001094c7547 */ /* 0x000ff0000b800000 */
[----:B------:R-:W1:Y:S01]  /*1060*/  LDCU.64 UR6, c[0x0][0x3a8] ;  /* 0x00007500ff0677ac */ /* 0x000e620008000a00 */
[C---:B------:R-:W-:Y:S02]  /*1070*/  IMAD R12, R23.reuse, R13, R0 ;  /* 0x0000000d170c7224 */ /* 0x040fe400078e0200 */
[----:B------:R-:W-:-:S03]  /*1080*/  IMAD.WIDE.U32 R20, R23, 0x4, R16 ;  /* 0x0000000417147825 */ /* 0x000fc600078e0010 */
[C---:B------:R-:W-:Y:S02]  /*1090*/  IADD3 R14, P2, PT, R12.reuse, UR12, RZ ;  /* 0x0000000c0c0e7c10 */ /* 0x040fe4000ff5e0ff */
[C---:B------:R-:W-:Y:S02]  /*10a0*/  IADD3 R24, PT, PT, R12.reuse, R13, RZ ;  /* 0x0000000d0c187210 */ /* 0x040fe40007ffe0ff */
[----:B------:R-:W-:Y:S02]  /*10b0*/  LEA.HI.X.SX32 R19, R12, RZ, 0x1, P2 ;  /* 0x000000ff0c137211 */ /* 0x000fe400010f0eff */
[----:B------:R-:W-:Y:S01]  /*10c0*/  IADD3 R25, P3, PT, R24, UR12, RZ ;  /* 0x0000000c18197c10 */ /* 0x000fe2000ff7e0ff */
[----:B------:R-:W2:Y:S01]  /*10d0*/  LDG.E.CONSTANT R12, desc[UR14][R20.64] ;  /* 0x0000000e140c7981 */ /* 0x000ea2000c1e9900 */
[----:B-1----:R-:W-:-:S04]  /*10e0*/  LEA R18, P2, R14, UR6, 0x2 ;  /* 0x000000060e127c11 */ /* 0x002fc8000f8410ff */
[----:B------:R-:W-:Y:S02]  /*10f0*/  LEA.HI.X R19, R14, UR7, R19, 0x2, P2 ;  /* 0x000000070e137c11 */ /* 0x000fe400090f1413 */
[----:B------:R-:W-:Y:S02]  /*1100*/  LEA.HI.X.SX32 R14, R24, RZ, 0x1, P3 ;  /* 0x000000ff180e7211 */ /* 0x000fe400018f0eff */
[C---:B------:R-:W-:Y:S02]  /*1110*/  LEA R24, P2, R25.reuse, UR6, 0x2 ;  /* 0x0000000619187c11 */ /* 0x040fe4000f8410ff */
[----:B------:R-:W2:Y:S02]  /*1120*/  LDG.E.CONSTANT R19, desc[UR14][R18.64] ;  /* 0x0000000e12137981 */ /* 0x000ea4000c1e9900 */
[----:B------:R-:W-:Y:S02]  /*1130*/  LEA.HI.X R25, R25, UR7, R14, 0x2, P2 ;  /* 0x0000000719197c11 */ /* 0x000fe400090f140e */
[----:B------:R-:W3:Y:S04]  /*1140*/  LDG.E.CONSTANT R14, desc[UR14][R20.64+0x4] ;  /* 0x0000040e140e7981 */ /* 0x000ee8000c1e9900 */
[----:B------:R-:W3:Y:S01]  /*1150*/  LDG.E.CONSTANT R25, desc[UR14][R24.64] ;  /* 0x0000000e18197981 */ /* 0x000ee2000c1e9900 */
[----:B------:R-:W-:Y:S01]  /*1160*/  IADD3 R23, PT, PT, R23, 0x2, RZ ;  /* 0x0000000217177810 */ /* 0x000fe20007ffe0ff */
[----:B--2---:R-:W-:-:S04]  /*1170*/  FFMA R12, R19, R12, R22 ;  /* 0x0000000c130c7223 */ /* 0x004fc80000000016 */
[----:B---3--:R-:W-:-:S07]  /*1180*/  FFMA R22, R25, R14, R12 ;  /* 0x0000000e19167223 */ /* 0x008fce000000000c */
.L_x_13:
[----:B------:R-:W-:Y:S05]  /*1190*/  BRA.U !UP2, `(.L_x_11) ;  /* 0x000000010a287547 */ /* 0x000fea000b800000 */
[----:B------:R-:W1:Y:S01]  /*11a0*/  LDCU.64 UR6, c[0x0][0x3a8] ;  /* 0x00007500ff0677ac */ /* 0x000e620008000a00 */
[C---:B------:R-:W-:Y:S02]  /*11b0*/  IMAD R12, R23.reuse, R13, R0 ;  /* 0x0000000d170c7224 */ /* 0x040fe400078e0200 */
[----:B------:R-:W-:-:S03]  /*11c0*/  IMAD.WIDE.U32 R16, R23, 0x4, R16 ;  /* 0x0000000417107825 */ /* 0x000fc600078e0010 */
[----:B------:R-:W-:-:S03]  /*11d0*/  IADD3 R14, P2, PT, R12, UR12, RZ ;  /* 0x0000000c0c0e7c10 */ /* 0x000fc6000ff5e0ff */
[----:B------:R-:W2:Y:S01]  /*11e0*/  LDG.E.CONSTANT R16, desc[UR14][R16.64] ;  /* 0x0000000e10107981 */ /* 0x000ea2000c1e9900 */
[----:B------:R-:W-:Y:S02]  /*11f0*/  LEA.HI.X.SX32 R19, R12, RZ, 0x1, P2 ;  /* 0x000000ff0c137211 */ /* 0x000fe400010f0eff */
[----:B-1----:R-:W-:-:S04]  /*1200*/  LEA R18, P2, R14, UR6, 0x2 ;  /* 0x000000060e127c11 */ /* 0x002fc8000f8410ff */
[----:B------:R-:W-:-:S06]  /*1210*/  LEA.HI.X R19, R14, UR7, R19, 0x2, P2 ;  /* 0x000000070e137c11 */ /* 0x000fcc00090f1413 */
[----:B------:R-:W2:Y:S02]  /*1220*/  LDG.E.CONSTANT R19, desc[UR14][R18.64] ;  /* 0x0000000e12137981 */ /* 0x000ea4000c1e9900 */
[----:B--2---:R-:W-:-:S07]  /*1230*/  FFMA R22, R19, R16, R22 ;  /* 0x0000001013167223 */ /* 0x004fce0000000016 */
.L_x_11:
[----:B------:R-:W1:Y:S01]  /*1240*/  LDC.64 R16, c[0x0][0x3c8] ;  /* 0x0000f200ff107b82 */ /* 0x000e620000000a00 */
[----:B------:R-:W-:-:S05]  /*1250*/  IADD3 R19, PT, PT, R0, R15, RZ ;  /* 0x0000000f00137210 */ /* 0x000fca0007ffe0ff */
[----:B-1----:R-:W-:-:S05]  /*1260*/  IMAD.WIDE R16, R19, 0x4, R16 ;  /* 0x0000000413107825 */ /* 0x002fca00078e0210 */
[----:B------:R1:W-:Y:S02]  /*1270*/  STG.E desc[UR14][R16.64], R22 ;  /* 0x0000001610007986 */ /* 0x0003e4000c10190e */
.L_x_8:
[----:B------:R-:W-:Y:S05]  /*1280*/  BSYNC.RECONVERGENT B0 ;  /* 0x0000000000007941 */ /* 0x000fea0003800200 */
.L_x_7:
[----:B-1----:R-:W1:Y:S01]  /*1290*/  LDC.64 R16, c[0x0][0x380] ;  /* 0x0000e000ff107b82 */ /* 0x002e620000000a00 */
[----:B------:R-:W2:Y:S01]  /*12a0*/  LDCU.64 UR6, c[0x0][0x3a8] ;  /* 0x00007500ff0677ac */ /* 0x000ea20008000a00 */
[----:B------:R-:W-:Y:S01]  /*12b0*/  SHF.R.S32.HI R12, RZ, 0x1f, R15 ;  /* 0x0000001fff0c7819 */ /* 0x000fe2000001140f */
[----:B------:R-:W-:Y:S01]  /*12c0*/  BSSY.RECONVERGENT B0, `(.L_x_14) ;  /* 0x0000094000007945 */ /* 0x000fe20003800200 */
[----:B------:R-:W-:-:S04]  /*12d0*/  UIMAD UR4, UR16, UR11, URZ ;  /* 0x0000000b100472a4 */ /* 0x000fc8000f8e02ff */
[----:B--2---:R-:W-:Y:S01]  /*12e0*/  UIMAD.WIDE UR6, UR4, 0x4, UR6 ;  /* 0x00000004040678a5 */ /* 0x004fe2000f8e0206 */
[----:B------:R-:W-:Y:S01]  /*12f0*/  BAR.SYNC.DEFER_BLOCKING 0x0 ;  /* 0x0000000000007b1d */ /* 0x000fe20000010000 */
[----:B-1----:R-:W-:-:S04]  /*1300*/  LEA R16, P2, R15, R16, 0x2 ;  /* 0x000000100f107211 */ /* 0x002fc800078410ff */
[----:B------:R-:W-:Y:S01]  /*1310*/  LEA.HI.X R17, R15, R17, R12, 0x2, P2 ;  /* 0x000000110f117211 */ /* 0x000fe200010f140c */
[----:B------:R-:W-:Y:S08]  /*1320*/  @P1 BRA `(.L_x_15) ;  /* 0x0000000800341947 */ /* 0x000ff00003800000 */
[----:B------:R-:W1:Y:S01]  /*1330*/  LDCU UR4, c[0x0][0x3ec] ;  /* 0x00007d80ff0477ac */ /* 0x000e620008000800 */
[----:B------:R-:W-:Y:S01]  /*1340*/  HFMA2 R25, -RZ, RZ, 0, 0 ;  /* 0x00000000ff197431 */ /* 0x000fe200000001ff */
[----:B------:R-:W-:Y:S01]  /*1350*/  MOV R23, RZ ;  /* 0x000000ff00177202 */ /* 0x000fe20000000f00 */
[----:B-1----:R-:W-:-:S04]  /*1360*/  UIADD3 UR12, UPT, UPT, UR4, -0x1, URZ ;  /* 0xffffffff040c7890 */ /* 0x002fc8000fffe0ff */
[----:B------:R-:W-:-:S09]  /*1370*/  UISETP.GE.U32.AND UP1, UPT, UR12, 0xf, UPT ;  /* 0x0000000f0c00788c */ /* 0x000fd2000bf26070 */
[----:B------:R-:W-:Y:S05]  /*1380*/  BRA.U !UP1, `(.L_x_16) ;  /* 0x0000000109e87547 */ /* 0x000fea000b800000 */
[----:B------:R-:W-:Y:S02]  /*1390*/  MOV R25, RZ ;  /* 0x000000ff00197202 */ /* 0x000fe40000000f00 */
[----:B------:R-:W-:-:S07]  /*13a0*/  MOV R23, RZ ;  /* 0x000000ff00177202 */ /* 0x000fce0000000f00 */
.L_x_17:
[----:B------:R-:W-:Y:S02]  /*13b0*/  HFMA2 R19, -RZ, RZ, 0, 2.384185791015625e-07 ;  /* 0x00000004ff137431 */ /* 0x000fe400000001ff */
[----:B------:R-:W-:Y:S02]  /*13c0*/  IMAD R18, R0, R13, R23 ;  /* 0x0000000d00127224 */ /* 0x000fe400078e0217 */
[----:B------:R-:W-:-:S05]  /*13d0*/  IMAD.WIDE.U32 R20, R23, 0x4, R16 ;  /* 0x0000000417147825 */ /* 0x000fca00078e0010 */
[----:B------:R-:W2:Y:S01]  /*13e0*/  LDG.E.CONSTANT R24, desc[UR14][R20.64] ;  /* 0x0000000e14187981 */ /* 0x000ea2000c1e9900 */
[----:B------:R-:W-:-:S03]  /*13f0*/  IMAD.WIDE R18, R18, R19, UR6 ;  /* 0x0000000612127e25 */ /* 0x000fc6000f8e0213 */
[----:B------:R-:W3:Y:S04]  /*1400*/  LDG.E.CONSTANT R32, desc[UR14][R20.64+0x4] ;  /* 0x0000040e14207981 */ /* 0x000ee8000c1e9900 */
[----:B------:R-:W2:Y:S04]  /*1410*/  LDG.E.CONSTANT R22, desc[UR14][R18.64] ;  /* 0x0000000e12167981 */ /* 0x000ea8000c1e9900 */
[----:B------:R-:W3:Y:S04]  /*1420*/  LDG.E.CONSTANT R29, desc[UR14][R18.64+0x4] ;  /* 0x0000040e121d7981 */ /* 0x000ee8000c1e9900 */
[----:B------:R-:W4:Y:S04]  /*1430*/  LDG.E.CONSTANT R14, desc[UR14][R20.64+0x8] ;  /* 0x0000080e140e7981 */ /* 0x000f28000c1e9900 */
[----:B0-----:R-:W4:Y:S04]  /*1440*/  LDG.E.CONSTANT R27, desc[UR14][R18.64+0x8] ;  /* 0x0000080e121b7981 */ /* 0x001f28000c1e9900 */
[----:B------:R-:W5:Y:S04]  /*1450*/  LDG.E.CONSTANT R26, desc[UR14][R20.64+0xc] ;  /* 0x00000c0e141a7981 */ /* 0x000f68000c1e9900 */
[----:B------:R-:W5:Y:S04]  /*1460*/  LDG.E.CONSTANT R31, desc[UR14][R18.64+0xc] ;  /* 0x00000c0e121f7981 */ /* 0x000f68000c1e9900 */
[----:B------:R-:W5:Y:S04]  /*1470*/  LDG.E.CONSTANT R28, desc[UR14][R20.64+0x10] ;  /* 0x0000100e141c7981 */ /* 0x000f68000c1e9900 */
[----:B------:R-:W5:Y:S04]  /*1480*/  LDG.E.CONSTANT R33, desc[UR14][R18.64+0x10] ;  /* 0x0000100e12217981 */ /* 0x000f68000c1e9900 */
[----:B------:R-:W5:Y:S04]  /*1490*/  LDG.E.CONSTANT R30, desc[UR14][R20.64+0x14] ;  /* 0x0000140e141e7981 */ /* 0x000f68000c1e9900 */
[----:B------:R-:W5:Y:S04]  /*14a0*/  LDG.E.CONSTANT R35, desc[UR14][R18.64+0x14] ;  /* 0x0000140e12237981 */ /* 0x000f68000c1e9900 */
[----:B------:R-:W5:Y:S01]  /*14b0*/  LDG.E.CONSTANT R37, desc[UR14][R18.64+0x3c] ;  /* 0x00003c0e12257981 */ /* 0x000f62000c1e9900 */
[----:B--2---:R-:W-:-:S03]  /*14c0*/  FFMA R22, R22, R24, R25 ;  /* 0x0000001816167223 */ /* 0x004fc60000000019 */
[----:B------:R-:W2:Y:S01]  /*14d0*/  LDG.E.CONSTANT R24, desc[UR14][R20.64+0x18] ;  /* 0x0000180e14187981 */ /* 0x000ea2000c1e9900 */
[----:B---3--:R-:W-:-:S03]  /*14e0*/  FFMA R22, R29, R32, R22 ;  /* 0x000000201d167223 */ /* 0x008fc60000000016 */
[----:B------:R-:W2:Y:S04]  /*14f0*/  LDG.E.CONSTANT R29, desc[UR14][R18.64+0x18] ;  /* 0x0000180e121d7981 */ /* 0x000ea8000c1e9900 */
[----:B------:R-:W3:Y:S01]  /*1500*/  LDG.E.CONSTANT R25, desc[UR14][R18.64+0x1c] ;  /* 0x00001c0e12197981 */ /* 0x000ee2000c1e9900 */
[----:B----4-:R-:W-:-:S03]  /*1510*/  FFMA R32, R27, R14, R22 ;  /* 0x0000000e1b207223 */ /* 0x010fc60000000016 */
[----:B------:R-:W3:Y:S04]  /*1520*/  LDG.E.CONSTANT R14, desc[UR14][R20.64+0x1c] ;  /* 0x00001c0e140e7981 */ /* 0x000ee8000c1e9900 */
[----:B------:R-:W4:Y:S04]  /*1530*/  LDG.E.CONSTANT R22, desc[UR14][R20.64+0x20] ;  /* 0x0000200e14167981 */ /* 0x000f28000c1e9900 */
[----:B------:R-:W4:Y:S01]  /*1540*/  LDG.E.CONSTANT R27, desc[UR14][R18.64+0x20] ;  /* 0x0000200e121b7981 */ /* 0x000f22000c1e9900 */
[----:B-----5:R-:W-:-:S03]  /*1550*/  FFMA R26, R31, R26, R32 ;  /* 0x0000001a1f1a7223 */ /* 0x020fc60000000020 */
[----:B------:R-:W5:Y:S01]  /*1560*/  LDG.E.CONSTANT R31, desc[UR14][R18.64+0x24] ;  /* 0x0000240e121f7981 */ /* 0x000f62000c1e9900 */
[----:B------:R-:W-:-:S03]  /*1570*/  FFMA R28, R33, R28, R26 ;  /* 0x0000001c211c7223 */ /* 0x000fc6000000001a */
[----:B------:R-:W5:Y:S04]  /*1580*/  LDG.E.CONSTANT R26, desc[UR14][R20.64+0x24] ;  /* 0x0000240e141a7981 */ /* 0x000f68000c1e9900 */
[----:B------:R-:W5:Y:S01]  /*1590*/  LDG.E.CONSTANT R33, desc[UR14][R20.64+0x28] ;  /* 0x0000280e14217981 */ /* 0x000f62000c1e9900 */
[----:B------:R-:W-:-:S03]  /*15a0*/  FFMA R30, R35, R30, R28 ;  /* 0x0000001e231e7223 */ /* 0x000fc6000000001c */
[----:B------:R-:W5:Y:S04]  /*15b0*/  LDG.E.CONSTANT R28, desc[UR14][R18.64+0x28] ;  /* 0x0000280e121c7981 */ /* 0x000f68000c1e9900 */
[----:B------:R-:W5:Y:S04]  /*15c0*/  LDG.E.CONSTANT R35, desc[UR14][R18.64+0x38] ;  /* 0x0000380e12237981 */ /* 0x000f68000c1e9900 */
[----:B------:R-:W5:Y:S01]  /*15d0*/  LDG.E.CONSTANT R32, desc[UR14][R20.64+0x3c] ;  /* 0x00003c0e14207981 */ /* 0x000f62000c1e9900 */
[----:B--2---:R-:W-:-:S03]  /*15e0*/  FFMA R30, R29, R24, R30 ;  /* 0x000000181d1e7223 */ /* 0x004fc6000000001e */
[----:B------:R-:W2:Y:S04]  /*15f0*/  LDG.E.CONSTANT R29, desc[UR14][R20.64+0x2c] ;  /* 0x00002c0e141d7981 */ /* 0x000ea8000c1e9900 */
[----:B------:R-:W2:Y:S01]  /*1600*/  LDG.E.CONSTANT R24, desc[UR14][R18.64+0x2c] ;  /* 0x00002c0e12187981 */ /* 0x000ea2000c1e9900 */
[----:B---3--:R-:W-:-:S03]  /*1610*/  FFMA R30, R25, R14, R30 ;  /* 0x0000000e191e7223 */ /* 0x008fc6000000001e */
[----:B------:R-:W3:Y:S04]  /*1620*/  LDG.E.CONSTANT R14, desc[UR14][R20.64+0x30] ;  /* 0x0000300e140e7981 */ /* 0x000ee8000c1e9900 */
[----:B------:R-:W3:Y:S01]  /*1630*/  LDG.E.CONSTANT R25, desc[UR14][R18.64+0x30] ;  /* 0x0000300e12197981 */ /* 0x000ee2000c1e9900 */
[----:B----4-:R-:W-:-:S03]  /*1640*/  FFMA R34, R27, R22, R30 ;  /* 0x000000161b227223 */ /* 0x010fc6000000001e */
[----:B------:R-:W4:Y:S04]  /*1650*/  LDG.E.CONSTANT R30, desc[UR14][R20.64+0x34] ;  /* 0x0000340e141e7981 */ /* 0x000f28000c1e9900 */
[----:B------:R-:W4:Y:S04]  /*1660*/  LDG.E.CONSTANT R27, desc[UR14][R18.64+0x34] ;  /* 0x0000340e121b7981 */ /* 0x000f28000c1e9900 */
[----:B------:R-:W4:Y:S01]  /*1670*/  LDG.E.CONSTANT R22, desc[UR14][R20.64+0x38] ;  /* 0x0000380e14167981 */ /* 0x000f22000c1e9900 */
[----:B-----5:R-:W-:Y:S01]  /*1680*/  FFMA R31, R31, R26, R34 ;  /* 0x0000001a1f1f7223 */ /* 0x020fe20000000022 */
[----:B------:R-:W-:-:S03]  /*1690*/  IADD3 R23, PT, PT, R23, 0x10, RZ ;  /* 0x0000001017177810 */ /* 0x000fc60007ffe0ff */
[----:B------:R-:W-:Y:S01]  /*16a0*/  FFMA R31, R28, R33, R31 ;  /* 0x000000211c1f7223 */ /* 0x000fe2000000001f */
[----:B------:R-:W-:-:S03]  /*16b0*/  ISETP.NE.AND P2, PT, R23, UR9, PT ;  /* 0x0000000917007c0c */ /* 0x000fc6000bf45270 */
[----:B--2---:R-:W-:-:S04]  /*16c0*/  FFMA R24, R24, R29, R31 ;  /* 0x0000001d18187223 */ /* 0x004fc8000000001f */
[----:B---3--:R-:W-:-:S04]  /*16d0*/  FFMA R14, R25, R14, R24 ;  /* 0x0000000e190e7223 */ /* 0x008fc80000000018 */
[----:B----4-:R-:W-:-:S04]  /*16e0*/  FFMA R14, R27, R30, R14 ;  /* 0x0000001e1b0e7223 */ /* 0x010fc8000000000e */
[----:B------:R-:W-:-:S04]  /*16f0*/  FFMA R14, R35, R22, R14 ;  /* 0x00000016230e7223 */ /* 0x000fc8000000000e */
[----:B------:R-:W-:Y:S01]  /*1700*/  FFMA R25, R37, R32, R14 ;  /* 0x0000002025197223 */ /* 0x000fe2000000000e */
[----:B------:R-:W-:Y:S06]  /*1710*/  @P2 BRA `(.L_x_17) ;  /* 0xfffffffc00242947 */ /* 0x000fec000383ffff */
[----:B------:R-:W-:-:S07]  /*1720*/  MOV R23, UR9 ;  /* 0x0000000900177c02 */ /* 0x000fce0008000f00 */
.L_x_16:
[----:B------:R-:W-:-:S04]  /*1730*/  ULOP3.LUT UR4, UR4, 0xf, URZ, 0xc0, !UPT ;  /* 0x0000000f04047892 */ /* 0x000fc8000f8ec0ff */
[----:B------:R-:W-:-:S09]  /*1740*/  UISETP.NE.AND UP1, UPT, UR4, URZ, UPT ;  /* 0x000000ff0400728c */ /* 0x000fd2000bf25270 */
[----:B------:R-:W-:Y:S05]  /*1750*/  BRA.U !UP1, `(.L_x_18) ;  /* 0x0000000509247547 */ /* 0x000fea000b800000 */
[----:B------:R-:W-:Y:S02]  /*1760*/  UIADD3 UR4, UPT, UPT, UR4, -0x1, URZ ;  /* 0xffffffff04047890 */ /* 0x000fe4000fffe0ff */
[----:B------:R-:W-:Y:S02]  /*1770*/  UISETP.NE.AND UP2, UPT, UR19, URZ, UPT ;  /* 0x000000ff1300728c */ /* 0x000fe4000bf45270 */
[----:B------:R-:W-:-:S09]  /*1780*/  UISETP.GE.U32.AND UP1, UPT, UR4, 0x7, UPT ;  /* 0x000000070400788c */ /* 0x000fd2000bf26070 */
[----:B------:R-:W-:Y:S05]  /*1790*/  BRA.U !UP1, `(.L_x_19) ;  /* 0x0000000109747547 */ /* 0x000fea000b800000 */
[----:B------:R-:W-:Y:S01]  /*17a0*/  MOV R21, 0x4 ;  /* 0x0000000400157802 */ /* 0x000fe20000000f00 */
[----:B------:R-:W-:Y:S02]  /*17b0*/  IMAD R20, R0, R13, R23 ;  /* 0x0000000d00147224 */ /* 0x000fe400078e0217 */
[----:B------:R-:W-:-:S04]  /*17c0*/  IMAD.WIDE.U32 R18, R23, 0x4, R16 ;  /* 0x0000000417127825 */ /* 0x000fc800078e0010 */
[----:B------:R-:W-:Y:S01]  /*17d0*/  IMAD.WIDE R20, R20, R21, UR6 ;  /* 0x0000000614147e25 */ /* 0x000fe2000f8e0215 */
[----:B0-----:R-:W2:Y:S04]  /*17e0*/  LDG.E.CONSTANT R28, desc[UR14][R18.64] ;  /* 0x0000000e121c7981 */ /* 0x001ea8000c1e9900 */
[----:B------:R-:W2:Y:S04]  /*17f0*/  LDG.E.CONSTANT R26, desc[UR14][R20.64] ;  /* 0x0000000e141a7981 */ /* 0x000ea8000c1e9900 */
[----:B------:R-:W3:Y:S04]  /*1800*/  LDG.E.CONSTANT R14, desc[UR14][R18.64+0x4] ;  /* 0x0000040e120e7981 */ /* 0x000ee8000c1e9900 */
[----:B------:R-:W3:Y:S04]  /*1810*/  LDG.E.CONSTANT R27, desc[UR14][R20.64+0x4] ;  /* 0x0000040e141b7981 */ /* 0x000ee8000c1e9900 */
[----:B------:R-:W4:Y:S04]  /*1820*/  LDG.E.CONSTANT R22, desc[UR14][R18.64+0x8] ;  /* 0x0000080e12167981 */ /* 0x000f28000c1e9900 */
[----:B------:R-:W4:Y:S04]  /*1830*/  LDG.E.CONSTANT R29, desc[UR14][R20.64+0x8] ;  /* 0x0000080e141d7981 */ /* 0x000f28000c1e9900 */
        /* <DEDUP_REMOVED lines=8> */
[----:B------:R-:W2:Y:S04]  /*18c0*/  LDG.E.CONSTANT R28, desc[UR14][R20.64+0x10] ;  /* 0x0000100e141c7981 */ /* 0x000ea8000c1e9900 */
[----:B------:R-:W2:Y:S04]  /*18d0*/  LDG.E.CONSTANT R26, desc[UR14][R18.64+0x14] ;  /* 0x0000140e121a7981 */ /* 0x000ea8000c1e9900 */
[----:B------:R-:W2:Y:S01]  /*18e0*/  LDG.E.CONSTANT R25, desc[UR14][R18.64+0x18] ;  /* 0x0000180e12197981 */ /* 0x000ea2000c1e9900 */
[----:B---3--:R-:W-:-:S04]  /*18f0*/  FFMA R14, R27, R14, R34 ;  /* 0x0000000e1b0e7223 */ /* 0x008fc80000000022 */
[----:B----4-:R-:W-:-:S04]  /*1900*/  FFMA R14, R29, R22, R14 ;  /* 0x000000161d0e7223 */ /* 0x010fc8000000000e */
[----:B-----5:R-:W-:Y:S01]  /*1910*/  FFMA R31, R31, R24, R14 ;  /* 0x000000181f1f7223 */ /* 0x020fe2000000000e */
[----:B------:R-:W-:-:S03]  /*1920*/  IADD3 R23, PT, PT, R23, 0x8, RZ ;  /* 0x0000000817177810 */ /* 0x000fc60007ffe0ff */
[----:B--2---:R-:W-:-:S04]  /*1930*/  FFMA R28, R28, R33, R31 ;  /* 0x000000211c1c7223 */ /* 0x004fc8000000001f */
[----:B------:R-:W-:-:S04]  /*1940*/  FFMA R35, R35, R26, R28 ;  /* 0x0000001a23237223 */ /* 0x000fc8000000001c */
[----:B------:R-:W-:-:S04]  /*1950*/  FFMA R32, R32, R25, R35 ;  /* 0x0000001920207223 */ /* 0x000fc80000000023 */
[----:B------:R-:W-:-:S07]  /*1960*/  FFMA R25, R37, R30, R32 ;  /* 0x0000001e25197223 */ /* 0x000fce0000000020 */
.L_x_19:
[----:B------:R-:W-:Y:S05]  /*1970*/  BRA.U !UP2, `(.L_x_18) ;  /* 0x000000010a9c7547 */ /* 0x000fea000b800000 */
[----:B------:R-:W-:Y:S02]  /*1980*/  UIADD3 UR4, UPT, UPT, UR19, -0x1, URZ ;  /* 0xffffffff13047890 */ /* 0x000fe4000fffe0ff */
[----:B------:R-:W-:Y:S02]  /*1990*/  UISETP.NE.AND UP2, UPT, UR20, URZ, UPT ;  /* 0x000000ff1400728c */ /* 0x000fe4000bf45270 */
[----:B------:R-:W-:-:S09]  /*19a0*/  UISETP.GE.U32.AND UP1, UPT, UR4, 0x3, UPT ;  /* 0x000000030400788c */ /* 0x000fd2000bf26070 */
[----:B------:R-:W-:Y:S05]  /*19b0*/  BRA.U !UP1, `(.L_x_20) ;  /* 0x0000000109447547 */ /* 0x000fea000b800000 */
[----:B------:R-:W-:Y:S02]  /*19c0*/  HFMA2 R21, -RZ, RZ, 0, 2.384185791015625e-07 ;  /* 0x00000004ff157431 */ /* 0x000fe400000001ff */
[----:B------:R-:W-:Y:S02]  /*19d0*/  IMAD R20, R0, R13, R23 ;  /* 0x0000000d00147224 */ /* 0x000fe400078e0217 */
[----:B------:R-:W-:-:S05]  /*19e0*/  IMAD.WIDE.U32 R18, R23, 0x4, R16 ;  /* 0x0000000417127825 */ /* 0x000fca00078e0010 */
[----:B------:R-:W2:Y:S01]  /*19f0*/  LDG.E.CONSTANT R22, desc[UR14][R18.64] ;  /* 0x0000000e12167981 */ /* 0x000ea2000c1e9900 */
[----:B------:R-:W-:-:S03]  /*1a00*/  IMAD.WIDE R20, R20, R21, UR6 ;  /* 0x0000000614147e25 */ /* 0x000fc6000f8e0215 */
[----:B------:R-:W3:Y:S04]  /*1a10*/  LDG.E.CONSTANT R33, desc[UR14][R18.64+0x4] ;  /* 0x0000040e12217981 */ /* 0x000ee8000c1e9900 */
[----:B------:R-:W2:Y:S04]  /*1a20*/  LDG.E.CONSTANT R14, desc[UR14][R20.64] ;  /* 0x0000000e140e7981 */ /* 0x000ea8000c1e9900 */
[----:B0-----:R-:W3:Y:S04]  /*1a30*/  LDG.E.CONSTANT R27, desc[UR14][R20.64+0x4] ;  /* 0x0000040e141b7981 */ /* 0x001ee8000c1e9900 */
[----:B------:R-:W4:Y:S04]  /*1a40*/  LDG.E.CONSTANT R35, desc[UR14][R18.64+0x8] ;  /* 0x0000080e12237981 */ /* 0x000f28000c1e9900 */
[----:B------:R-:W4:Y:S04]  /*1a50*/  LDG.E.CONSTANT R29, desc[UR14][R20.64+0x8] ;  /* 0x0000080e141d7981 */ /* 0x000f28000c1e9900 */
[----:B------:R-:W5:Y:S04]  /*1a60*/  LDG.E.CONSTANT R37, desc[UR14][R18.64+0xc] ;  /* 0x00000c0e12257981 */ /* 0x000f68000c1e9900 */
[----:B------:R-:W5:Y:S01]  /*1a70*/  LDG.E.CONSTANT R31, desc[UR14][R20.64+0xc] ;  /* 0x00000c0e141f7981 */ /* 0x000f62000c1e9900 */
[----:B------:R-:W-:Y:S01]  /*1a80*/  IADD3 R23, PT, PT, R23, 0x4, RZ ;  /* 0x0000000417177810 */ /* 0x000fe20007ffe0ff */
[----:B--2---:R-:W-:-:S04]  /*1a90*/  FFMA R14, R22, R14, R25 ;  /* 0x0000000e160e7223 */ /* 0x004fc80000000019 */
[----:B---3--:R-:W-:-:S04]  /*1aa0*/  FFMA R14, R33, R27, R14 ;  /* 0x0000001b210e7223 */ /* 0x008fc8000000000e */
[----:B----4-:R-:W-:-:S04]  /*1ab0*/  FFMA R14, R35, R29, R14 ;  /* 0x0000001d230e7223 */ /* 0x010fc8000000000e */
[----:B-----5:R-:W-:-:S07]  /*1ac0*/  FFMA R25, R37, R31, R14 ;  /* 0x0000001f25197223 */ /* 0x020fce000000000e */
.L_x_20:
[----:B------:R-:W-:Y:S05]  /*1ad0*/  BRA.U !UP2, `(.L_x_18) ;  /* 0x000000010a447547 */ /* 0x000fea000b800000 */
[----:B------:R-:W-:Y:S01]  /*1ae0*/  MOV R21, 0x4 ;  /* 0x0000000400157802 */ /* 0x000fe20000000f00 */
[----:B------:R-:W-:Y:S02]  /*1af0*/  IMAD R20, R0, R13, R23 ;  /* 0x0000000d00147224 */ /* 0x000fe400078e0217 */
[----:B------:R-:W-:-:S04]  /*1b00*/  IMAD.WIDE.U32 R18, R23, 0x4, R16 ;  /* 0x0000000417127825 */ /* 0x000fc800078e0010 */
[----:B------:R-:W-:Y:S01]  /*1b10*/  IMAD.WIDE R20, R20, R21, UR6 ;  /* 0x0000000614147e25 */ /* 0x000fe2000f8e0215 */
[----:B------:R-:W2:Y:S04]  /*1b20*/  LDG.E.CONSTANT R13, desc[UR14][R18.64] ;  /* 0x0000000e120d7981 */ /* 0x000ea8000c1e9900 */
[----:B------:R-:W2:Y:S01]  /*1b30*/  LDG.E.CONSTANT R14, desc[UR14][R20.64] ;  /* 0x0000000e140e7981 */ /* 0x000ea2000c1e9900 */
[----:B------:R-:W-:Y:S01]  /*1b40*/  UISETP.NE.AND UP1, UPT, UR20, 0x1, UPT ;  /* 0x000000011400788c */ /* 0x000fe2000bf25270 */
[----:B--2---:R-:W-:-:S08]  /*1b50*/  FFMA R25, R14, R13, R25 ;  /* 0x0000000d0e197223 */ /* 0x004fd00000000019 */
[----:B------:R-:W-:Y:S05]  /*1b60*/  BRA.U !UP1, `(.L_x_18) ;  /* 0x0000000109207547 */ /* 0x000fea000b800000 */
[----:B------:R-:W-:Y:S01]  /*1b70*/  UISETP.NE.AND UP1, UPT, UR20, 0x2, UPT ;  /* 0x000000021400788c */ /* 0x000fe2000bf25270 */
[----:B------:R-:W2:Y:S04]  /*1b80*/  LDG.E.CONSTANT R14, desc[UR14][R20.64+0x4] ;  /* 0x0000040e140e7981 */ /* 0x000ea8000c1e9900 */
[----:B------:R-:W2:Y:S01]  /*1b90*/  LDG.E.CONSTANT R13, desc[UR14][R18.64+0x4] ;  /* 0x0000040e120d7981 */ /* 0x000ea2000c1e9900 */
[----:B------:R-:W-:-:S13]  /*1ba0*/  PLOP3.LUT P2, PT, PT, PT, UP1, 0x80, 0x8 ;  /* 0x000000000008781c */ /* 0x000fda0003f4f018 */
[----:B------:R-:W3:Y:S04]  /*1bb0*/  @P2 LDG.E.CONSTANT R22, desc[UR14][R20.64+0x8] ;  /* 0x0000080e14162981 */ /* 0x000ee8000c1e9900 */
[----:B------:R-:W3:Y:S01]  /*1bc0*/  @P2 LDG.E.CONSTANT R23, desc[UR14][R18.64+0x8] ;  /* 0x0000080e12172981 */ /* 0x000ee2000c1e9900 */
[----:B--2---:R-:W-:-:S04]  /*1bd0*/  FFMA R25, R14, R13, R25 ;  /* 0x0000000d0e197223 */ /* 0x004fc80000000019 */
[----:B---3--:R-:W-:-:S07]  /*1be0*/  @P2 FFMA R25, R22, R23, R25 ;  /* 0x0000001716192223 */ /* 0x008fce0000000019 */
.L_x_18:
[----:B------:R1:W-:Y:S02]  /*1bf0*/  STS [R8], R25 ;  /* 0x0000001908007388 */ /* 0x0003e40000000800 */
.L_x_15:
[----:B------:R-:W-:Y:S05]  /*1c00*/  BSYNC.RECONVERGENT B0 ;  /* 0x0000000000007941 */ /* 0x000fea0003800200 */
.L_x_14:
[----:B------:R-:W2:Y:S01]  /*1c10*/  LDCU UR22, c[0x0][0x3ec] ;  /* 0x00007d80ff1677ac */ /* 0x000ea20008000800 */
[----:B------:R-:W-:Y:S01]  /*1c20*/  BSSY.RECONVERGENT B0, `(.L_x_21) ;  /* 0x000000f000007945 */ /* 0x000fe20003800200 */
[----:B------:R-:W-:Y:S01]  /*1c30*/  BAR.SYNC.DEFER_BLOCKING 0x0 ;  /* 0x0000000000007b1d */ /* 0x000fe20000010000 */
[----:B------:R-:W-:Y:S01]  /*1c40*/  ISETP.NE.AND P2, PT, R0, RZ, PT ;  /* 0x000000ff0000720c */ /* 0x000fe20003f45270 */
[----:B------:R-:W-:-:S04]  /*1c50*/  UISETP.GE.U32.AND UP1, UPT, UR18, 0x2, UPT ;  /* 0x000000021200788c */ /* 0x000fc8000bf26070 */
[----:B------:R-:W-:Y:S08]  /*1c60*/  @P1 BRA `(.L_x_22) ;  /* 0x0000000000281947 */ /* 0x000ff00003800000 */
[----:B------:R-:W3:Y:S01]  /*1c70*/  LDCU.64 UR12, c[0x0][0x388] ;  /* 0x00007100ff0c77ac */ /* 0x000ee20008000a00 */
[----:B------:R-:W-:-:S04]  /*1c80*/  IADD3 R13, P3, PT, R0, R15, RZ ;  /* 0x0000000f000d7210 */ /* 0x000fc80007f7e0ff */
[----:B------:R-:W-:Y:S02]  /*1c90*/  IADD3.X R14, PT, PT, RZ, R12, RZ, P3, !PT ;  /* 0x0000000cff0e7210 */ /* 0x000fe40001ffe4ff */
[----:B---3--:R-:W-:-:S04]  /*1ca0*/  LEA R12, P3, R13, UR12, 0x2 ;  /* 0x0000000c0d0c7c11 */ /* 0x008fc8000f8610ff */
[----:B------:R-:W-:Y:S02]  /*1cb0*/  LEA.HI.X R13, R13, UR13, R14, 0x2, P3 ;  /* 0x0000000d0d0d7c11 */ /* 0x000fe400098f140e */
[----:B------:R-:W3:Y:S04]  /*1cc0*/  LDS R14, [R8] ;  /* 0x00000000080e7984 */ /* 0x000ee80000000800 */
[----:B------:R-:W3:Y:S01]  /*1cd0*/  LDG.E.CONSTANT R13, desc[UR14][R12.64] ;  /* 0x0000000e0c0d7981 */ /* 0x000ee2000c1e9900 */
[----:B------:R-:W-:Y:S01]  /*1ce0*/  LEA R19, R0, UR10, 0x2 ;  /* 0x0000000a00137c11 */ /* 0x000fe2000f8e10ff */
[----:B---3--:R-:W-:-:S05]  /*1cf0*/  FADD R14, R14, -R13 ;  /* 0x8000000d0e0e7221 */ /* 0x008fca0000000000 */
[----:B------:R3:W-:Y:S02]  /*1d00*/  STS [R19], R14 ;  /* 0x0000000e13007388 */ /* 0x0007e40000000800 */
.L_x_22:
[----:B--2---:R-:W-:Y:S05]  /*1d10*/  BSYNC.RECONVERGENT B0 ;  /* 0x0000000000007941 */ /* 0x004fea0003800200 */
.L_x_21:
[----:B------:R-:W-:Y:S01]  /*1d20*/  BAR.SYNC.DEFER_BLOCKING 0x0 ;  /* 0x0000000000007b1d */ /* 0x000fe20000010000 */
[----:B---3--:R-:W-:-:S05]  /*1d30*/  HFMA2 R19, -RZ, RZ, 0, 0 ;  /* 0x00000000ff137431 */ /* 0x008fca00000001ff */
[----:B------:R-:W-:Y:S04]  /*1d40*/  BSSY.RECONVERGENT B0, `(.L_x_23) ;  /* 0x0000010000007945 */ /* 0x000fe80003800200 */
[----:B------:R-:W-:Y:S05]  /*1d50*/  @P0 BRA `(.L_x_24) ;  /* 0x0000000000380947 */ /* 0x000fea0003800000 */
[----:B------:R-:W2:Y:S01]  /*1d60*/  S2R R13, SR_CgaCtaId ;  /* 0x00000000000d7919 */ /* 0x000ea20000008800 */
[----:B------:R-:W-:Y:S02]  /*1d70*/  MOV R12, 0x400 ;  /* 0x00000400000c7802 */ /* 0x000fe40000000f00 */
[----:B------:R-:W-:Y:S02]  /*1d80*/  MOV R19, RZ ;  /* 0x000000ff00137202 */ /* 0x000fe40000000f00 */
[----:B------:R-:W-:Y:S02]  /*1d90*/  MOV R14, R0 ;  /* 0x00000000000e7202 */ /* 0x000fe40000000f00 */
[----:B--2---:R-:W-:-:S07]  /*1da0*/  LEA R21, R13, R12, 0x18 ;  /* 0x0000000c0d157211 */ /* 0x004fce00078ec0ff */
.L_x_25:
[----:B------:R-:W-:-:S05]  /*1db0*/  MOV R13, 0x4 ;  /* 0x00000004000d7802 */ /* 0x000fca0000000f00 */
[----:B------:R-:W-:-:S06]  /*1dc0*/  IMAD.WIDE R12, R14, R13, UR6 ;  /* 0x000000060e0c7e25 */ /* 0x000fcc000f8e020d */
[----:B------:R-:W2:Y:S01]  /*1dd0*/  LDG.E.CONSTANT R12, desc[UR14][R12.64] ;  /* 0x0000000e0c0c7981 */ /* 0x000ea2000c1e9900 */
[C---:B------:R-:W-:Y:S01]  /*1de0*/  LEA R18, R14.reuse, R21, 0x2 ;  /* 0x000000150e127211 */ /* 0x040fe200078e10ff */
[----:B------:R-:W-:-:S05]  /*1df0*/  VIADD R14, R14, UR18 ;  /* 0x000000120e0e7c36 */ /* 0x000fca0008000000 */
[----:B------:R-:W2:Y:S01]  /*1e00*/  LDS R18, [R18] ;  /* 0x0000000012127984 */ /* 0x000ea20000000800 */
[----:B------:R-:W-:Y:S01]  /*1e10*/  ISETP.GE.AND P3, PT, R14, UR16, PT ;  /* 0x000000100e007c0c */ /* 0x000fe2000bf66270 */
[----:B--2---:R-:W-:-:S12]  /*1e20*/  FFMA R19, R12, R18, R19 ;  /* 0x000000120c137223 */ /* 0x004fd80000000013 */
[----:B------:R-:W-:Y:S05]  /*1e30*/  @!P3 BRA `(.L_x_25) ;  /* 0xfffffffc00dcb947 */ /* 0x000fea000383ffff */
.L_x_24:
[----:B------:R-:W-:Y:S05]  /*1e40*/  BSYNC.RECONVERGENT B0 ;  /* 0x0000000000007941 */ /* 0x000fea0003800200 */
.L_x_23:
[----:B------:R2:W-:Y:S01]  /*1e50*/  STS [R10], R19 ;  /* 0x000000130a007388 */ /* 0x0005e20000000800 */
[----:B------:R-:W-:Y:S06]  /*1e60*/  BAR.SYNC.DEFER_BLOCKING 0x0 ;  /* 0x0000000000007b1d */ /* 0x000fec0000010000 */
[----:B------:R-:W-:Y:S05]  /*1e70*/  BRA.U !UP1, `(.L_x_26) ;  /* 0x0000000109307547 */ /* 0x000fea000b800000 */
[----:B------:R-:W-:-:S07]  /*1e80*/  MOV R12, UR18 ;  /* 0x00000012000c7c02 */ /* 0x000fce0008000f00 */
.L_x_27:
[----:B------:R-:W-:-:S04]  /*1e90*/  SHF.R.U32.HI R21, RZ, 0x1, R12 ;  /* 0x00000001ff157819 */ /* 0x000fc8000001160c */
[----:B------:R-:W-:-:S13]  /*1ea0*/  ISETP.GE.U32.AND P3, PT, R0, R21, PT ;  /* 0x000000150000720c */ /* 0x000fda0003f66070 */
[----:B------:R-:W-:Y:S01]  /*1eb0*/  @!P3 LEA R13, R21, R10, 0x2 ;  /* 0x0000000a150db211 */ /* 0x000fe200078e10ff */
[----:B------:R-:W-:Y:S05]  /*1ec0*/  @!P3 LDS R14, [R10] ;  /* 0x000000000a0eb984 */ /* 0x000fea0000000800 */
[----:B------:R-:W2:Y:S02]  /*1ed0*/  @!P3 LDS R13, [R13] ;  /* 0x000000000d0db984 */ /* 0x000ea40000000800 */
[----:B--2---:R-:W-:-:S05]  /*1ee0*/  @!P3 FADD R19, R13, R14 ;  /* 0x0000000e0d13b221 */ /* 0x004fca0000000000 */
[----:B------:R3:W-:Y:S01]  /*1ef0*/  @!P3 STS [R10], R19 ;  /* 0x000000130a00b388 */ /* 0x0007e20000000800 */
[----:B------:R-:W-:Y:S01]  /*1f00*/  BAR.SYNC.DEFER_BLOCKING 0x0 ;  /* 0x0000000000007b1d */ /* 0x000fe20000010000 */
[----:B------:R-:W-:Y:S02]  /*1f10*/  ISETP.GT.U32.AND P3, PT, R12, 0x3, PT ;  /* 0x000000030c00780c */ /* 0x000fe40003f64070 */
[----:B------:R-:W-:-:S11]  /*1f20*/  MOV R12, R21 ;  /* 0x00000015000c7202 */ /* 0x000fd60000000f00 */
[----:B---3--:R-:W-:Y:S05]  /*1f30*/  @P3 BRA `(.L_x_27) ;  /* 0xfffffffc00d43947 */ /* 0x008fea000383ffff */
.L_x_26:
[----:B------:R-:W-:Y:S01]  /*1f40*/  ULEA UR23, UR22, UR10, 0x2 ;  /* 0x0000000a16177291 */ /* 0x000fe2000f8e10ff */
[----:B------:R-:W3:Y:S01]  /*1f50*/  @!P2 LDC.64 R12, c[0x0][0x3d0] ;  /* 0x0000f400ff0cab82 */ /* 0x000ee20000000a00 */
[----:B--2---:R-:W-:Y:S01]  /*1f60*/  MOV R19, UR11 ;  /* 0x0000000b00137c02 */ /* 0x004fe20008000f00 */
[----:B------:R-:W-:Y:S01]  /*1f70*/  BSSY.RECONVERGENT B0, `(.L_x_28) ;  /* 0x0000036000007945 */ /* 0x000fe20003800200 */
[----:B------:R-:W-:-:S09]  /*1f80*/  ULEA UR4, UR22, UR23, 0x2 ;  /* 0x0000001716047291 */ /* 0x000fd2000f8e10ff */
[----:B------:R-:W2:Y:S01]  /*1f90*/  @!P2 LDS R14, [UR4] ;  /* 0x00000004ff0ea984 */ /* 0x000ea20008000800 */
[----:B---3--:R-:W-:-:S04]  /*1fa0*/  @!P2 IMAD.WIDE.U32 R12, R19, 0x4, R12 ;  /* 0x00000004130ca825 */ /* 0x008fc800078e000c */
[----:B------:R-:W-:Y:S02]  /*1fb0*/  HFMA2 R19, -RZ, RZ, 0, 0 ;  /* 0x00000000ff137431 */ /* 0x000fe400000001ff */
[----:B--2---:R-:W-:-:S05]  /*1fc0*/  @!P2 FADD R21, -R14, -RZ ;  /* 0x800000ff0e15a221 */ /* 0x004fca0000000100 */
[----:B------:R2:W-:Y:S01]  /*1fd0*/  @!P2 STG.E desc[UR14][R12.64], R21 ;  /* 0x000000150c00a986 */ /* 0x0005e2000c10190e */
[----:B------:R-:W-:Y:S06]  /*1fe0*/  BAR.SYNC.DEFER_BLOCKING 0x0 ;  /* 0x0000000000007b1d */ /* 0x000fec0000010000 */
[----:B------:R-:W-:Y:S05]  /*1ff0*/  @P0 BRA `(.L_x_29) ;  /* 0x0000000000b40947 */ /* 0x000fea0003800000 */
[----:B------:R-:W3:Y:S01]  /*2000*/  LDC R22, c[0x0][0x3ec] ;  /* 0x0000fb00ff167b82 */ /* 0x000ee20000000800 */
[----:B------:R-:W4:Y:S01]  /*2010*/  S2R R23, SR_CgaCtaId ;  /* 0x0000000000177919 */ /* 0x000f220000008800 */
[----:B------:R-:W-:Y:S02]  /*2020*/  MOV R18, 0x400 ;  /* 0x0000040000127802 */ /* 0x000fe40000000f00 */
[-C--:B---3--:R-:W-:Y:S02]  /*2030*/  IABS R14, R22.reuse ;  /* 0x00000016000e7213 */ /* 0x088fe40000000000 */
[----:B------:R-:W-:Y:S02]  /*2040*/  ISETP.NE.AND P3, PT, R22, RZ, PT ;  /* 0x000000ff1600720c */ /* 0x000fe40003f65270 */
[----:B------:R-:W3:Y:S01]  /*2050*/  I2F.RP R19, R14 ;  /* 0x0000000e00137306 */ /* 0x000ee20000209400 */
[----:B------:R-:W-:Y:S02]  /*2060*/  LOP3.LUT R22, RZ, R22, RZ, 0x33, !PT ;  /* 0x00000016ff167212 */ /* 0x000fe400078e33ff */
[----:B----4-:R-:W-:-:S05]  /*2070*/  LEA R18, R23, R18, 0x18 ;  /* 0x0000001217127211 */ /* 0x010fca00078ec0ff */
[----:B---3--:R-:W2:Y:S02]  /*2080*/  MUFU.RCP R19, R19 ;  /* 0x0000001300137308 */ /* 0x008ea40000001000 */
[----:B--2---:R-:W-:Y:S02]  /*2090*/  IADD3 R12, PT, PT, R19, 0xffffffe, RZ ;  /* 0x0ffffffe130c7810 */ /* 0x004fe40007ffe0ff */
[----:B------:R-:W-:-:S04]  /*20a0*/  MOV R19, RZ ;  /* 0x000000ff00137202 */ /* 0x000fc80000000f00 */
[----:B------:R2:W3:Y:S02]  /*20b0*/  F2I.FTZ.U32.TRUNC.NTZ R13, R12 ;  /* 0x0000000c000d7305 */ /* 0x0004e4000021f000 */
[----:B--2---:R-:W-:Y:S02]  /*20c0*/  MOV R12, RZ ;  /* 0x000000ff000c7202 */ /* 0x004fe40000000f00 */
[----:B---3--:R-:W-:-:S05]  /*20d0*/  IADD3 R21, PT, PT, RZ, -R13, RZ ;  /* 0x8000000dff157210 */ /* 0x008fca0007ffe0ff */
[----:B------:R-:W-:-:S04]  /*20e0*/  IMAD R21, R21, R14, RZ ;  /* 0x0000000e15157224 */ /* 0x000fc800078e02ff */
[----:B------:R-:W-:Y:S01]  /*20f0*/  IMAD.HI.U32 R20, R13, R21, R12 ;  /* 0x000000150d147227 */ /* 0x000fe200078e000c */
[----:B------:R-:W-:-:S07]  /*2100*/  MOV R21, R0 ;  /* 0x0000000000157202 */ /* 0x000fce0000000f00 */
.L_x_30:
[----:B------:R-:W0:Y:S01]  /*2110*/  LDC R26, c[0x0][0x3ec] ;  /* 0x0000fb00ff1a7b82 */ /* 0x000e220000000800 */
[----:B------:R-:W-:-:S05]  /*2120*/  IABS R13, R21 ;  /* 0x00000015000d7213 */ /* 0x000fca0000000000 */
[----:B------:R-:W-:-:S05]  /*2130*/  IMAD.HI.U32 R12, R20, R13, RZ ;  /* 0x0000000d140c7227 */ /* 0x000fca00078e00ff */
[----:B------:R-:W-:Y:S02]  /*2140*/  IADD3 R24, PT, PT, -R12, RZ, RZ ;  /* 0x000000ff0c187210 */ /* 0x000fe40007ffe1ff */
[----:B0-----:R-:W-:-:S05]  /*2150*/  IABS R28, R26 ;  /* 0x0000001a001c7213 */ /* 0x001fca0000000000 */
        /* <DEDUP_REMOVED lines=10> */
[----:B------:R-:W-:-:S05]  /*2200*/  IADD3 R12, PT, PT, -R23, RZ, RZ ;  /* 0x000000ff170c7210 */ /* 0x000fca0007ffe1ff */
[----:B------:R-:W-:-:S04]  /*2210*/  IMAD R13, R26, R12, R21 ;  /* 0x0000000c1a0d7224 */ /* 0x000fc800078e0215 */
[----:B------:R-:W-:-:S06]  /*2220*/  IMAD.WIDE R12, R13, 0x4, R16 ;  /* 0x000000040d0c7825 */ /* 0x000fcc00078e0210 */
[----:B------:R-:W2:Y:S01]  /*2230*/  LDG.E.CONSTANT R12, desc[UR14][R12.64] ;  /* 0x0000000e0c0c7981 */ /* 0x000ea2000c1e9900 */
[----:B------:R-:W-:Y:S02]  /*2240*/  LEA R23, R23, UR10, 0x2 ;  /* 0x0000000a17177c11 */ /* 0x000fe4000f8e10ff */
[C---:B-1----:R-:W-:Y:S02]  /*2250*/  LEA R25, R21.reuse, R18, 0x2 ;  /* 0x0000001215197211 */ /* 0x042fe400078e10ff */
[----:B------:R-:W-:Y:S02]  /*2260*/  IADD3 R21, PT, PT, R21, UR18, RZ ;  /* 0x0000001215157c10 */ /* 0x000fe4000fffe0ff */
[----:B------:R-:W2:Y:S02]  /*2270*/  LDS R23, [R23] ;  /* 0x0000000017177984 */ /* 0x000ea40000000800 */
[----:B------:R-:W-:Y:S02]  /*2280*/  ISETP.GE.AND P4, PT, R21, UR16, PT ;  /* 0x0000001015007c0c */ /* 0x000fe4000bf86270 */
[----:B------:R-:W0:Y:S01]  /*2290*/  LDS R25, [R25] ;  /* 0x0000000019197984 */ /* 0x000e220000000800 */
[----:B--2---:R-:W-:-:S04]  /*22a0*/  FMUL R24, R23, R12 ;  /* 0x0000000c17187220 */ /* 0x004fc80000400000 */
[----:B0-----:R-:W-:-:S06]  /*22b0*/  FFMA R19, R24, R25, R19 ;  /* 0x0000001918137223 */ /* 0x001fcc0000000013 */
[----:B------:R-:W-:Y:S05]  /*22c0*/  @!P4 BRA `(.L_x_30) ;  /* 0xfffffffc0090c947 */ /* 0x000fea000383ffff */
.L_x_29:
[----:B------:R-:W-:Y:S05]  /*22d0*/  BSYNC.RECONVERGENT B0 ;  /* 0x0000000000007941 */ /* 0x000fea0003800200 */
.L_x_28:
[----:B------:R3:W-:Y:S01]  /*22e0*/  STS [R10], R19 ;  /* 0x000000130a007388 */ /* 0x0007e20000000800 */
[----:B------:R-:W-:Y:S06]  /*22f0*/  BAR.SYNC.DEFER_BLOCKING 0x0 ;  /* 0x0000000000007b1d */ /* 0x000fec0000010000 */
[----:B------:R-:W-:Y:S05]  /*2300*/  BRA.U !UP1, `(.L_x_31) ;  /* 0x0000000109307547 */ /* 0x000fea000b800000 */
[----:B--2---:R-:W-:-:S07]  /*2310*/  MOV R12, UR18 ;  /* 0x00000012000c7c02 */ /* 0x004fce0008000f00 */
.L_x_32:
[----:B------:R-:W-:-:S04]  /*2320*/  SHF.R.U32.HI R21, RZ, 0x1, R12 ;  /* 0x00000001ff157819 */ /* 0x000fc8000001160c */
[----:B------:R-:W-:-:S13]  /*2330*/  ISETP.GE.U32.AND P3, PT, R0, R21, PT ;  /* 0x000000150000720c */ /* 0x000fda0003f66070 */
[----:B------:R-:W-:Y:S01]  /*2340*/  @!P3 LEA R13, R21, R10, 0x2 ;  /* 0x0000000a150db211 */ /* 0x000fe200078e10ff */
[----:B------:R-:W-:Y:S05]  /*2350*/  @!P3 LDS R14, [R10] ;  /* 0x000000000a0eb984 */ /* 0x000fea0000000800 */
[----:B------:R-:W3:Y:S02]  /*2360*/  @!P3 LDS R13, [R13] ;  /* 0x000000000d0db984 */ /* 0x000ee40000000800 */
[----:B---3--:R-:W-:-:S05]  /*2370*/  @!P3 FADD R19, R13, R14 ;  /* 0x0000000e0d13b221 */ /* 0x008fca0000000000 */
[----:B------:R4:W-:Y:S01]  /*2380*/  @!P3 STS [R10], R19 ;  /* 0x000000130a00b388 */ /* 0x0009e20000000800 */
[----:B------:R-:W-:Y:S01]  /*2390*/  BAR.SYNC.DEFER_BLOCKING 0x0 ;  /* 0x0000000000007b1d */ /* 0x000fe20000010000 */
[----:B------:R-:W-:Y:S02]  /*23a0*/  ISETP.GT.U32.AND P3, PT, R12, 0x3, PT ;  /* 0x000000030c00780c */ /* 0x000fe40003f64070 */
[----:B------:R-:W-:-:S11]  /*23b0*/  MOV R12, R21 ;  /* 0x00000015000c7202 */ /* 0x000fd60000000f00 */
[----:B----4-:R-:W-:Y:S05]  /*23c0*/  @P3 BRA `(.L_x_32) ;  /* 0xfffffffc00d43947 */ /* 0x010fea000383ffff */
.L_x_31:
[----:B--2---:R-:W3:Y:S01]  /*23d0*/  @!P2 LDS R12, [UR4] ;  /* 0x00000004ff0ca984 */ /* 0x004ee20008000800 */
[----:B------:R-:W-:Y:S01]  /*23e0*/  VOTEU.ALL UP1, P2 ;  /* 0x0000000000ff7886 */ /* 0x000fe20001020000 */
[----:B------:R-:W-:Y:S01]  /*23f0*/  UIADD3 UR25, UPT, UPT, UR19, -0x1, URZ ;  /* 0xffffffff13197890 */ /* 0x000fe2000fffe0ff */
[----:B------:R-:W-:Y:S01]  /*2400*/  BSSY.RECONVERGENT B0, `(.L_x_33) ;  /* 0x00000bf000007945 */ /* 0x000fe20003800200 */
[----:B------:R-:W-:Y:S02]  /*2410*/  UIADD3 UR26, UPT, UPT, UR22, -0x1, URZ ;  /* 0xffffffff161a7890 */ /* 0x000fe4000fffe0ff */
[----:B------:R-:W2:Y:S02]  /*2420*/  @!UP1 LDCU.64 UR12, c[0x0][0x3d8] ;  /* 0x00007b00ff0c97ac */ /* 0x000ea40008000a00 */
[----:B--2---:R-:W-:-:S06]  /*2430*/  @!UP1 UIMAD.WIDE.U32 UR12, UR11, 0x4, UR12 ;  /* 0x000000040b0c98a5 */ /* 0x004fcc000f8e000c */
[----:B------:R-:W-:Y:S01]  /*2440*/  MOV R13, UR13 ;  /* 0x0000000d000d7c02 */ /* 0x000fe20008000f00 */
[----:B------:R-:W-:-:S04]  /*2450*/  ULOP3.LUT UR13, UR22, 0xf, URZ, 0xc0, !UPT ;  /* 0x0000000f160d7892 */ /* 0x000fc8000f8ec0ff */
[----:B------:R-:W-:Y:S01]  /*2460*/  UIADD3 UR24, UPT, UPT, UR13, -0x1, URZ ;  /* 0xffffffff0d187890 */ /* 0x000fe2000fffe0ff */
[----:B---3--:R-:W-:Y:S01]  /*2470*/  @!P2 FADD R19, -R12, -RZ ;  /* 0x800000ff0c13a221 */ /* 0x008fe20000000100 */
[----:B------:R-:W-:-:S05]  /*2480*/  IMAD.U32 R12, RZ, RZ, UR12 ;  /* 0x0000000cff0c7e24 */ /* 0x000fca000f8e00ff */
[----:B------:R2:W-:Y:S01]  /*2490*/  @!P2 STG.E desc[UR14][R12.64], R19 ;  /* 0x000000130c00a986 */ /* 0x0005e2000c10190e */
[----:B------:R-:W-:Y:S06]  /*24a0*/  BAR.SYNC.DEFER_BLOCKING 0x0 ;  /* 0x0000000000007b1d */ /* 0x000fec0000010000 */
[----:B------:R-:W-:Y:S05]  /*24b0*/  @P1 BRA `(.L_x_34) ;  /* 0x0000000800cc1947 */ /* 0x000fea0003800000 */
[----:B------:R-:W-:Y:S01]  /*24c0*/  UISETP.GE.U32.AND UP1, UPT, UR26, 0xf, UPT ;  /* 0x0000000f1a00788c */ /* 0x000fe2000bf26070 */
[----:B0-----:R-:W-:Y:S01]  /*24d0*/  HFMA2 R28, -RZ, RZ, 0, 0 ;  /* 0x00000000ff1c7431 */ /* 0x001fe200000001ff */
[----:B--2---:R-:W-:-:S07]  /*24e0*/  MOV R19, RZ ;  /* 0x000000ff00137202 */ /* 0x004fce0000000f00 */
[----:B------:R-:W-:Y:S05]  /*24f0*/  BRA.U !UP1, `(.L_x_35) ;  /* 0x0000000509347547 */ /* 0x000fea000b800000 */
[----:B------:R-:W0:Y:S01]  /*2500*/  S2UR UR11, SR_CgaCtaId ;  /* 0x00000000000b79c3 */ /* 0x000e220000008800 */
[----:B------:R-:W-:Y:S01]  /*2510*/  MOV R28, RZ ;  /* 0x000000ff001c7202 */ /* 0x000fe20000000f00 */
[----:B------:R-:W-:Y:S01]  /*2520*/  UMOV UR4, 0x400 ;  /* 0x0000040000047882 */ /* 0x000fe20000000000 */
[----:B------:R-:W-:Y:S01]  /*2530*/  MOV R19, RZ ;  /* 0x000000ff00137202 */ /* 0x000fe20000000f00 */
[----:B------:R-:W2:Y:S02]  /*2540*/  LDCU UR12, c[0x0][0x3ec] ;  /* 0x00007d80ff0c77ac */ /* 0x000ea40008000800 */
[----:B0-2---:R-:W-:-:S12]  /*2550*/  ULEA UR4, UR11, UR4, 0x18 ;  /* 0x000000040b047291 */ /* 0x005fd8000f8ec0ff */
.L_x_36:
[----:B------:R-:W-:-:S05]  /*2560*/  IMAD.WIDE.U32 R12, R19, 0x4, R16 ;  /* 0x00000004130c7825 */ /* 0x000fca00078e0010 */
[----:B------:R-:W2:Y:S04]  /*2570*/  LDG.E.CONSTANT R29, desc[UR14][R12.64] ;  /* 0x0000000e0c1d7981 */ /* 0x000ea8000c1e9900 */
[----:B------:R-:W3:Y:S04]  /*2580*/  LDG.E.CONSTANT R32, desc[UR14][R12.64+0x4] ;  /* 0x0000040e0c207981 */ /* 0x000ee8000c1e9900 */
[----:B------:R-:W4:Y:S04]  /*2590*/  LDG.E.CONSTANT R33, desc[UR14][R12.64+0x8] ;  /* 0x0000080e0c217981 */ /* 0x000f28000c1e9900 */
[----:B------:R-:W5:Y:S04]  /*25a0*/  LDG.E.CONSTANT R31, desc[UR14][R12.64+0xc] ;  /* 0x00000c0e0c1f7981 */ /* 0x000f68000c1e9900 */
[----:B------:R-:W5:Y:S04]  /*25b0*/  LDG.E.CONSTANT R30, desc[UR14][R12.64+0x10] ;  /* 0x0000100e0c1e7981 */ /* 0x000f68000c1e9900 */
[----:B------:R-:W5:Y:S01]  /*25c0*/  LDG.E.CONSTANT R24, desc[UR14][R12.64+0x14] ;  /* 0x0000140e0c187981 */ /* 0x000f62000c1e9900 */
[----:B------:R-:W-:-:S03]  /*25d0*/  IMAD R14, R0, UR12, R19 ;  /* 0x0000000c000e7c24 */ /* 0x000fc6000f8e0213 */
[----:B------:R-:W5:Y:S02]  /*25e0*/  LDG.E.CONSTANT R21, desc[UR14][R12.64+0x18] ;  /* 0x0000180e0c157981 */ /* 0x000f64000c1e9900 */
[----:B------:R-:W-:Y:S02]  /*25f0*/  LEA R14, R14, UR4, 0x2 ;  /* 0x000000040e0e7c11 */ /* 0x000fe4000f8e10ff */
[----:B------:R-:W5:Y:S04]  /*2600*/  LDG.E.CONSTANT R18, desc[UR14][R12.64+0x1c] ;  /* 0x00001c0e0c127981 */ /* 0x000f68000c1e9900 */
[----:B------:R-:W0:Y:S04]  /*2610*/  LDS R20, [R14] ;  /* 0x000000000e147984 */ /* 0x000e280000000800 */
[----:B------:R-:W5:Y:S04]  /*2620*/  LDG.E.CONSTANT R26, desc[UR14][R12.64+0x20] ;  /* 0x0000200e0c1a7981 */ /* 0x000f68000c1e9900 */
[----:B-1----:R-:W5:Y:S04]  /*2630*/  LDG.E.CONSTANT R25, desc[UR14][R12.64+0x24] ;  /* 0x0000240e0c197981 */ /* 0x002f68000c1e9900 */
[----:B------:R-:W5:Y:S04]  /*2640*/  LDG.E.CONSTANT R23, desc[UR14][R12.64+0x28] ;  /* 0x0000280e0c177981 */ /* 0x000f68000c1e9900 */
[----:B------:R-:W5:Y:S04]  /*2650*/  LDG.E.CONSTANT R22, desc[UR14][R12.64+0x2c] ;  /* 0x00002c0e0c167981 */ /* 0x000f68000c1e9900 */
[----:B------:R-:W1:Y:S04]  /*2660*/  LDS R34, [R14+0x4] ;  /* 0x000004000e227984 */ /* 0x000e680000000800 */
[----:B------:R-:W-:Y:S01]  /*2670*/  LDS R36, [R14+0xc] ;  /* 0x00000c000e247984 */ /* 0x000fe20000000800 */
[----:B0-----:R-:W-:-:S03]  /*2680*/  FMUL R27, R20, -UR21 ;  /* 0x80000015141b7c20 */ /* 0x001fc60008400000 */
[----:B------:R-:W5:Y:S01]  /*2690*/  LDG.E.CONSTANT R20, desc[UR14][R12.64+0x30] ;  /* 0x0000300e0c147981 */ /* 0x000f62000c1e9900 */
[----:B-1----:R-:W-:Y:S01]  /*26a0*/  FMUL R34, R34, -UR21 ;  /* 0x8000001522227c20 */ /* 0x002fe20008400000 */
[----:B--2---:R-:W-:Y:S02]  /*26b0*/  FFMA R35, R27, R29, R28 ;  /* 0x0000001d1b237223 */ /* 0x004fe4000000001c */
[----:B------:R-:W2:Y:S04]  /*26c0*/  LDG.E.CONSTANT R28, desc[UR14][R12.64+0x34] ;  /* 0x0000340e0c1c7981 */ /* 0x000ea8000c1e9900 */
[----:B------:R-:W2:Y:S04]  /*26d0*/  LDG.E.CONSTANT R27, desc[UR14][R12.64+0x38] ;  /* 0x0000380e0c1b7981 */ /* 0x000ea8000c1e9900 */
[----:B------:R0:W2:Y:S01]  /*26e0*/  LDG.E.CONSTANT R29, desc[UR14][R12.64+0x3c] ;  /* 0x00003c0e0c1d7981 */ /* 0x0000a2000c1e9900 */
[----:B---3--:R-:W-:-:S03]  /*26f0*/  FFMA R32, R34, R32, R35 ;  /* 0x0000002022207223 */ /* 0x008fc60000000023 */
[----:B------:R-:W1:Y:S04]  /*2700*/  LDS R34, [R14+0x8] ;  /* 0x000008000e227984 */ /* 0x000e680000000800 */
[----:B0-----:R-:W-:Y:S01]  /*2710*/  LDS R13, [R14+0x1c] ;  /* 0x00001c000e0d7984 */ /* 0x001fe20000000800 */
[----:B-1----:R-:W-:-:S04]  /*2720*/  FMUL R35, R34, -UR21 ;  /* 0x8000001522237c20 */ /* 0x002fc80008400000 */
[----:B----4-:R-:W-:Y:S02]  /*2730*/  FFMA R34, R35, R33, R32 ;  /* 0x0000002123227223 */ /* 0x010fe40000000020 */
[----:B------:R-:W0:Y:S04]  /*2740*/  LDS R35, [R14+0x10] ;  /* 0x000010000e237984 */ /* 0x000e280000000800 */
[----:B------:R-:W1:Y:S01]  /*2750*/  LDS R32, [R14+0x14] ;  /* 0x000014000e207984 */ /* 0x000e620000000800 */
[----:B------:R-:W-:-:S04]  /*2760*/  FMUL R33, R36, -UR21 ;  /* 0x8000001524217c20 */ /* 0x000fc80008400000 */
[----:B-----5:R-:W-:Y:S02]  /*2770*/  FFMA R33, R33, R31, R34 ;  /* 0x0000001f21217223 */ /* 0x020fe40000000022 */
[----:B------:R-:W3:Y:S01]  /*2780*/  LDS R31, [R14+0x18] ;  /* 0x000018000e1f7984 */ /* 0x000ee20000000800 */
[----:B0-----:R-:W-:-:S04]  /*2790*/  FMUL R12, R35, -UR21 ;  /* 0x80000015230c7c20 */ /* 0x001fc80008400000 */
[----:B------:R-:W-:Y:S02]  /*27a0*/  FFMA R33, R12, R30, R33 ;  /* 0x0000001e0c217223 */ /* 0x000fe40000000021 */
[----:B------:R-:W0:Y:S01]  /*27b0*/  LDS R12, [R14+0x20] ;  /* 0x000020000e0c7984 */ /* 0x000e220000000800 */
[----:B-1----:R-:W-:-:S03]  /*27c0*/  FMUL R32, R32, -UR21 ;  /* 0x8000001520207c20 */ /* 0x002fc60008400000 */
[----:B------:R-:W1:Y:S01]  /*27d0*/  LDS R30, [R14+0x24] ;  /* 0x000024000e1e7984 */ /* 0x000e620000000800 */
[----:B------:R-:W-:-:S03]  /*27e0*/  FFMA R32, R32, R24, R33 ;  /* 0x0000001820207223 */ /* 0x000fc60000000021 */
[----:B------:R-:W4:Y:S01]  /*27f0*/  LDS R24, [R14+0x28] ;  /* 0x000028000e187984 */ /* 0x000f220000000800 */
[----:B---3--:R-:W-:-:S03]  /*2800*/  FMUL R33, R31, -UR21 ;  /* 0x800000151f217c20 */ /* 0x008fc60008400000 */
[----:B------:R-:W3:Y:S01]  /*2810*/  LDS R31, [R14+0x2c] ;  /* 0x00002c000e1f7984 */ /* 0x000ee20000000800 */
[----:B------:R-:W-:-:S03]  /*2820*/  FFMA R33, R33, R21, R32 ;  /* 0x0000001521217223 */ /* 0x000fc60000000020 */
[----:B------:R-:W5:Y:S01]  /*2830*/  LDS R21, [R14+0x30] ;  /* 0x000030000e157984 */ /* 0x000f620000000800 */
[----:B------:R-:W-:-:S03]  /*2840*/  FMUL R32, R13, -UR21 ;  /* 0x800000150d207c20 */ /* 0x000fc60008400000 */
[----:B------:R-:W5:Y:S01]  /*2850*/  LDS R13, [R14+0x34] ;  /* 0x000034000e0d7984 */ /* 0x000f620000000800 */
[----:B------:R-:W-:-:S03]  /*2860*/  FFMA R33, R32, R18, R33 ;  /* 0x0000001220217223 */ /* 0x000fc60000000021 */
[----:B------:R-:W5:Y:S04]  /*2870*/  LDS R18, [R14+0x38] ;  /* 0x000038000e127984 */ /* 0x000f680000000800 */
[----:B------:R-:W2:Y:S01]  /*2880*/  LDS R32, [R14+0x3c] ;  /* 0x00003c000e207984 */ /* 0x000ea20000000800 */
[----:B0-----:R-:W-:-:S04]  /*2890*/  FMUL R12, R12, -UR21 ;  /* 0x800000150c0c7c20 */ /* 0x001fc80008400000 */
[----:B------:R-:W-:Y:S01]  /*28a0*/  FFMA R12, R12, R26, R33 ;  /* 0x0000001a0c0c7223 */ /* 0x000fe20000000021 */
[----:B-1----:R-:W-:-:S04]  /*28b0*/  FMUL R33, R30, -UR21 ;  /* 0x800000151e217c20 */ /* 0x002fc80008400000 */
[----:B------:R-:W-:Y:S01]  /*28c0*/  FFMA R12, R33, R25, R12 ;  /* 0x00000019210c7223 */ /* 0x000fe2000000000c */
[----:B----4-:R-:W-:-:S04]  /*28d0*/  FMUL R25, R24, -UR21 ;  /* 0x8000001518197c20 */ /* 0x010fc80008400000 */
[----:B------:R-:W-:Y:S01]  /*28e0*/  FFMA R23, R25, R23, R12 ;  /* 0x0000001719177223 */ /* 0x000fe2000000000c */
[----:B---3--:R-:W-:Y:S01]  /*28f0*/  FMUL R12, R31, -UR21 ;  /* 0x800000151f0c7c20 */ /* 0x008fe20008400000 */
[----:B------:R-:W-:-:S03]  /*2900*/  IADD3 R19, PT, PT, R19, 0x10, RZ ;  /* 0x0000001013137810 */ /* 0x000fc60007ffe0ff */
[----:B------:R-:W-:Y:S01]  /*2910*/  FFMA R23, R12, R22, R23 ;  /* 0x000000160c177223 */ /* 0x000fe20000000017 */
[----:B-----5:R-:W-:Y:S01]  /*2920*/  FMUL R12, R21, -UR21 ;  /* 0x80000015150c7c20 */ /* 0x020fe20008400000 */
[----:B------:R-:W-:-:S03]  /*2930*/  ISETP.NE.AND P2, PT, R19, UR9, PT ;  /* 0x0000000913007c0c */ /* 0x000fc6000bf45270 */
[----:B------:R-:W-:Y:S01]  /*2940*/  FFMA R23, R12, R20, R23 ;  /* 0x000000140c177223 */ /* 0x000fe20000000017 */
[----:B------:R-:W-:Y:S01]  /*2950*/  FMUL R12, R13, -UR21 ;  /* 0x800000150d0c7c20 */ /* 0x000fe20008400000 */
[----:B------:R-:W-:-:S03]  /*2960*/  FMUL R13, R18, -UR21 ;  /* 0x80000015120d7c20 */ /* 0x000fc60008400000 */
[----:B--2---:R-:W-:-:S04]  /*2970*/  FFMA R12, R12, R28, R23 ;  /* 0x0000001c0c0c7223 */ /* 0x004fc80000000017 */
[----:B------:R-:W-:Y:S01]  /*2980*/  FFMA R12, R13, R27, R12 ;  /* 0x0000001b0d0c7223 */ /* 0x000fe2000000000c */
[----:B------:R-:W-:-:S04]  /*2990*/  FMUL R13, R32, -UR21 ;  /* 0x80000015200d7c20 */ /* 0x000fc80008400000 */
[----:B------:R-:W-:Y:S01]  /*29a0*/  FFMA R28, R13, R29, R12 ;  /* 0x0000001d0d1c7223 */ /* 0x000fe2000000000c */
[----:B------:R-:W-:Y:S06]  /*29b0*/  @P2 BRA `(.L_x_36) ;  /* 0xfffffff800e82947 */ /* 0x000fec000383ffff */
[----:B------:R-:W-:-:S07]  /*29c0*/  MOV R19, UR9 ;  /* 0x0000000900137c02 */ /* 0x000fce0008000f00 */
.L_x_35:
[----:B------:R-:W-:-:S09]  /*29d0*/  UISETP.NE.AND UP1, UPT, UR13, URZ, UPT ;  /* 0x000000ff0d00728c */ /* 0x000fd2000bf25270 */
[----:B------:R-:W-:Y:S05]  /*29e0*/  BRA.U !UP1, `(.L_x_37) ;  /* 0x00000005097c7547 */ /* 0x000fea000b800000 */
[----:B------:R-:W-:Y:S02]  /*29f0*/  UISETP.GE.U32.AND UP1, UPT, UR24, 0x7, UPT ;  /* 0x000000071800788c */ /* 0x000fe4000bf26070 */
[----:B------:R-:W-:-:S07]  /*2a00*/  UISETP.NE.AND UP2, UPT, UR19, URZ, UPT ;  /* 0x000000ff1300728c */ /* 0x000fce000bf45270 */
[----:B------:R-:W-:Y:S05]  /*2a10*/  BRA.U !UP1, `(.L_x_38) ;  /* 0x0000000109a07547 */ /* 0x000fea000b800000 */
[C---:B------:R-:W-:Y:S01]  /*2a20*/  IMAD.WIDE.U32 R12, R19.reuse, 0x4, R16 ;  /* 0x00000004130c7825 */ /* 0x040fe200078e0010 */
[----:B------:R-:W0:Y:S01]  /*2a30*/  S2UR UR11, SR_CgaCtaId ;  /* 0x00000000000b79c3 */ /* 0x000e220000008800 */
[----:B------:R-:W1:Y:S03]  /*2a40*/  LDCU UR12, c[0x0][0x3ec] ;  /* 0x00007d80ff0c77ac */ /* 0x000e660008000800 */
[----:B------:R-:W2:Y:S04]  /*2a50*/  LDG.E.CONSTANT R32, desc[UR14][R12.64] ;  /* 0x0000000e0c207981 */ /* 0x000ea8000c1e9900 */
[----:B------:R-:W3:Y:S04]  /*2a60*/  LDG.E.CONSTANT R23, desc[UR14][R12.64+0x4] ;  /* 0x0000040e0c177981 */ /* 0x000ee8000c1e9900 */
[----:B------:R-:W4:Y:S04]  /*2a70*/  LDG.E.CONSTANT R22, desc[UR14][R12.64+0x8] ;  /* 0x0000080e0c167981 */ /* 0x000f28000c1e9900 */
[----:B------:R-:W5:Y:S04]  /*2a80*/  LDG.E.CONSTANT R21, desc[UR14][R12.64+0xc] ;  /* 0x00000c0e0c157981 */ /* 0x000f68000c1e9900 */
[----:B------:R-:W5:Y:S04]  /*2a90*/  LDG.E.CONSTANT R20, desc[UR14][R12.64+0x10] ;  /* 0x0000100e0c147981 */ /* 0x000f68000c1e9900 */
[----:B------:R-:W5:Y:S04]  /*2aa0*/  LDG.E.CONSTANT R18, desc[UR14][R12.64+0x14] ;  /* 0x0000140e0c127981 */ /* 0x000f68000c1e9900 */
[----:B------:R-:W5:Y:S04]  /*2ab0*/  LDG.E.CONSTANT R14, desc[UR14][R12.64+0x18] ;  /* 0x0000180e0c0e7981 */ /* 0x000f68000c1e9900 */
[----:B------:R0:W5:Y:S01]  /*2ac0*/  LDG.E.CONSTANT R24, desc[UR14][R12.64+0x1c] ;  /* 0x00001c0e0c187981 */ /* 0x000162000c1e9900 */
[----:B------:R-:W-:Y:S01]  /*2ad0*/  UMOV UR4, 0x400 ;  /* 0x0000040000047882 */ /* 0x000fe20000000000 */
[----:B-1----:R-:W-:Y:S01]  /*2ae0*/  IMAD R25, R0, UR12, R19 ;  /* 0x0000000c00197c24 */ /* 0x002fe2000f8e0213 */
[----:B0-----:R-:W-:Y:S01]  /*2af0*/  ULEA UR4, UR11, UR4, 0x18 ;  /* 0x000000040b047291 */ /* 0x001fe2000f8ec0ff */
[----:B------:R-:W-:-:S05]  /*2b00*/  IADD3 R19, PT, PT, R19, 0x8, RZ ;  /* 0x0000000813137810 */ /* 0x000fca0007ffe0ff */
[----:B------:R-:W-:-:S05]  /*2b10*/  LEA R29, R25, UR4, 0x2 ;  /* 0x00000004191d7c11 */ /* 0x000fca000f8e10ff */
[----:B------:R-:W0:Y:S04]  /*2b20*/  LDS R30, [R29] ;  /* 0x000000001d1e7984 */ /* 0x000e280000000800 */
[----:B------:R-:W1:Y:S04]  /*2b30*/  LDS R33, [R29+0x4] ;  /* 0x000004001d217984 */ /* 0x000e680000000800 */
[----:B------:R-:W1:Y:S04]  /*2b40*/  LDS R34, [R29+0x8] ;  /* 0x000008001d227984 */ /* 0x000e680000000800 */
[----:B------:R-:W-:Y:S04]  /*2b50*/  LDS R26, [R29+0xc] ;  /* 0x00000c001d1a7984 */ /* 0x000fe80000000800 */
[----:B------:R-:W-:Y:S04]  /*2b60*/  LDS R25, [R29+0x10] ;  /* 0x000010001d197984 */ /* 0x000fe80000000800 */
[----:B------:R-:W-:Y:S04]  /*2b70*/  LDS R13, [R29+0x14] ;  /* 0x000014001d0d7984 */ /* 0x000fe80000000800 */
[----:B------:R-:W1:Y:S04]  /*2b80*/  LDS R12, [R29+0x18] ;  /* 0x000018001d0c7984 */ /* 0x000e680000000800 */
[----:B------:R-:W2:Y:S01]  /*2b90*/  LDS R27, [R29+0x1c] ;  /* 0x00001c001d1b7984 */ /* 0x000ea20000000800 */
[----:B0-----:R-:W-:Y:S01]  /*2ba0*/  FMUL R31, R30, -UR21 ;  /* 0x800000151e1f7c20 */ /* 0x001fe20008400000 */
[----:B-1----:R-:W-:Y:S01]  /*2bb0*/  FMUL R33, R33, -UR21 ;  /* 0x8000001521217c20 */ /* 0x002fe20008400000 */
[----:B------:R-:W-:Y:S01]  /*2bc0*/  FMUL R34, R34, -UR21 ;  /* 0x8000001522227c20 */ /* 0x000fe20008400000 */
[----:B------:R-:W-:Y:S01]  /*2bd0*/  FMUL R12, R12, -UR21 ;  /* 0x800000150c0c7c20 */ /* 0x000fe20008400000 */
[----:B--2---:R-:W-:Y:S01]  /*2be0*/  FFMA R32, R31, R32, R28 ;  /* 0x000000201f207223 */ /* 0x004fe2000000001c */
[----:B------:R-:W-:-:S03]  /*2bf0*/  FMUL R28, R27, -UR21 ;  /* 0x800000151b1c7c20 */ /* 0x000fc60008400000 */
[----:B---3--:R-:W-:-:S04]  /*2c00*/  FFMA R23, R33, R23, R32 ;  /* 0x0000001721177223 */ /* 0x008fc80000000020 */
[----:B----4-:R-:W-:Y:S01]  /*2c10*/  FFMA R22, R34, R22, R23 ;  /* 0x0000001622167223 */ /* 0x010fe20000000017 */
[----:B------:R-:W-:-:S04]  /*2c20*/  FMUL R23, R26, -UR21 ;  /* 0x800000151a177c20 */ /* 0x000fc80008400000 */
[----:B-----5:R-:W-:Y:S01]  /*2c30*/  FFMA R21, R23, R21, R22 ;  /* 0x0000001517157223 */ /* 0x020fe20000000016 */
[----:B------:R-:W-:-:S04]  /*2c40*/  FMUL R22, R25, -UR21 ;  /* 0x8000001519167c20 */ /* 0x000fc80008400000 */
[----:B------:R-:W-:Y:S01]  /*2c50*/  FFMA R21, R22, R20, R21 ;  /* 0x0000001416157223 */ /* 0x000fe20000000015 */
[----:B------:R-:W-:-:S04]  /*2c60*/  FMUL R20, R13, -UR21 ;  /* 0x800000150d147c20 */ /* 0x000fc80008400000 */
[----:B------:R-:W-:-:S04]  /*2c70*/  FFMA R21, R20, R18, R21 ;  /* 0x0000001214157223 */ /* 0x000fc80000000015 */
[----:B------:R-:W-:-:S04]  /*2c80*/  FFMA R21, R12, R14, R21 ;  /* 0x0000000e0c157223 */ /* 0x000fc80000000015 */
[----:B------:R-:W-:-:S07]  /*2c90*/  FFMA R28, R28, R24, R21 ;  /* 0x000000181c1c7223 */ /* 0x000fce0000000015 */
.L_x_38:
[----:B------:R-:W-:Y:S05]  /*2ca0*/  BRA.U !UP2, `(.L_x_37) ;  /* 0x000000010acc7547 */ /* 0x000fea000b800000 */
[----:B------:R-:W-:Y:S02]  /*2cb0*/  UISETP.GE.U32.AND UP1, UPT, UR25, 0x3, UPT ;  /* 0x000000031900788c */ /* 0x000fe4000bf26070 */
[----:B------:R-:W-:-:S07]  /*2cc0*/  UISETP.NE.AND UP2, UPT, UR20, URZ, UPT ;  /* 0x000000ff1400728c */ /* 0x000fce000bf45270 */
[----:B------:R-:W-:Y:S05]  /*2cd0*/  BRA.U !UP1, `(.L_x_39) ;  /* 0x0000000109607547 */ /* 0x000fea000b800000 */
[C---:B------:R-:W-:Y:S01]  /*2ce0*/  IMAD.WIDE.U32 R12, R19.reuse, 0x4, R16 ;  /* 0x00000004130c7825 */ /* 0x040fe200078e0010 */
[----:B------:R-:W0:Y:S01]  /*2cf0*/  S2UR UR11, SR_CgaCtaId ;  /* 0x00000000000b79c3 */ /* 0x000e220000008800 */
[----:B------:R-:W2:Y:S03]  /*2d00*/  LDCU UR12, c[0x0][0x3ec] ;  /* 0x00007d80ff0c77ac */ /* 0x000ea60008000800 */
[----:B------:R-:W3:Y:S04]  /*2d10*/  LDG.E.CONSTANT R23, desc[UR14][R12.64] ;  /* 0x0000000e0c177981 */ /* 0x000ee8000c1e9900 */
[----:B------:R-:W4:Y:S04]  /*2d20*/  LDG.E.CONSTANT R24, desc[UR14][R12.64+0x4] ;  /* 0x0000040e0c187981 */ /* 0x000f28000c1e9900 */
[----:B------:R-:W5:Y:S04]  /*2d30*/  LDG.E.CONSTANT R26, desc[UR14][R12.64+0x8] ;  /* 0x0000080e0c1a7981 */ /* 0x000f68000c1e9900 */
[----:B-1----:R1:W5:Y:S01]  /*2d40*/  LDG.E.CONSTANT R25, desc[UR14][R12.64+0xc] ;  /* 0x00000c0e0c197981 */ /* 0x002362000c1e9900 */
[----:B------:R-:W-:Y:S01]  /*2d50*/  UMOV UR4, 0x400 ;  /* 0x0000040000047882 */ /* 0x000fe20000000000 */
[----:B--2---:R-:W-:Y:S01]  /*2d60*/  IMAD R14, R0, UR12, R19 ;  /* 0x0000000c000e7c24 */ /* 0x004fe2000f8e0213 */
[----:B------:R-:W-:Y:S01]  /*2d70*/  IADD3 R19, PT, PT, R19, 0x4, RZ ;  /* 0x0000000413137810 */ /* 0x000fe20007ffe0ff */
[----:B0-----:R-:W-:-:S06]  /*2d80*/  ULEA UR4, UR11, UR4, 0x18 ;  /* 0x000000040b047291 */ /* 0x001fcc000f8ec0ff */
[----:B------:R-:W-:-:S05]  /*2d90*/  LEA R14, R14, UR4, 0x2 ;  /* 0x000000040e0e7c11 */ /* 0x000fca000f8e10ff */
[----:B------:R-:W1:Y:S04]  /*2da0*/  LDS R18, [R14] ;  /* 0x000000000e127984 */ /* 0x000e680000000800 */
[----:B------:R-:W0:Y:S04]  /*2db0*/  LDS R20, [R14+0x4] ;  /* 0x000004000e147984 */ /* 0x000e280000000800 */
[----:B------:R-:W2:Y:S04]  /*2dc0*/  LDS R21, [R14+0x8] ;  /* 0x000008000e157984 */ /* 0x000ea80000000800 */
[----:B------:R-:W2:Y:S01]  /*2dd0*/  LDS R22, [R14+0xc] ;  /* 0x00000c000e167984 */ /* 0x000ea20000000800 */
[----:B-1----:R-:W-:Y:S01]  /*2de0*/  FMUL R13, R18, -UR21 ;  /* 0x80000015120d7c20 */ /* 0x002fe20008400000 */
[----:B0-----:R-:W-:Y:S01]  /*2df0*/  FMUL R20, R20, -UR21 ;  /* 0x8000001514147c20 */ /* 0x001fe20008400000 */
[----:B--2---:R-:W-:Y:S01]  /*2e00*/  FMUL R12, R21, -UR21 ;  /* 0x80000015150c7c20 */ /* 0x004fe20008400000 */
[----:B------:R-:W-:Y:S01]  /*2e10*/  FMUL R21, R22, -UR21 ;  /* 0x8000001516157c20 */ /* 0x000fe20008400000 */
[----:B---3--:R-:W-:-:S04]  /*2e20*/  FFMA R13, R23, R13, R28 ;  /* 0x0000000d170d7223 */ /* 0x008fc8000000001c */
[----:B----4-:R-:W-:-:S04]  /*2e30*/  FFMA R13, R24, R20, R13 ;  /* 0x00000014180d7223 */ /* 0x010fc8000000000d */
[----:B-----5:R-:W-:-:S04]  /*2e40*/  FFMA R12, R26, R12, R13 ;  /* 0x0000000c1a0c7223 */ /* 0x020fc8000000000d */
[----:B------:R-:W-:-:S07]  /*2e50*/  FFMA R28, R25, R21, R12 ;  /* 0x00000015191c7223 */ /* 0x000fce000000000c */
.L_x_39:
[----:B------:R-:W-:Y:S05]  /*2e60*/  BRA.U !UP2, `(.L_x_37) ;  /* 0x000000010a5c7547 */ /* 0x000fea000b800000 */
[----:B------:R-:W-:Y:S01]  /*2e70*/  IMAD.WIDE.U32 R12, R19, 0x4, R16 ;  /* 0x00000004130c7825 */ /* 0x000fe200078e0010 */
[----:B------:R-:W0:Y:S01]  /*2e80*/  S2UR UR11, SR_CgaCtaId ;  /* 0x00000000000b79c3 */ /* 0x000e220000008800 */
[----:B------:R-:W2:Y:S03]  /*2e90*/  LDCU UR12, c[0x0][0x3ec] ;  /* 0x00007d80ff0c77ac */ /* 0x000ea60008000800 */
[----:B------:R-:W3:Y:S01]  /*2ea0*/  LDG.E.CONSTANT R18, desc[UR14][R12.64] ;  /* 0x0000000e0c127981 */ /* 0x000ee2000c1e9900 */
[----:B------:R-:W-:Y:S01]  /*2eb0*/  UMOV UR4, 0x400 ;  /* 0x0000040000047882 */ /* 0x000fe20000000000 */
[----:B------:R-:W-:Y:S01]  /*2ec0*/  UISETP.NE.AND UP1, UPT, UR20, 0x1, UPT ;  /* 0x000000011400788c */ /* 0x000fe2000bf25270 */
[----:B--2---:R-:W-:Y:S01]  /*2ed0*/  IMAD R19, R0, UR12, R19 ;  /* 0x0000000c00137c24 */ /* 0x004fe2000f8e0213 */
[----:B0-----:R-:W-:-:S06]  /*2ee0*/  ULEA UR4, UR11, UR4, 0x18 ;  /* 0x000000040b047291 */ /* 0x001fcc000f8ec0ff */
[----:B------:R-:W-:-:S05]  /*2ef0*/  LEA R22, R19, UR4, 0x2 ;  /* 0x0000000413167c11 */ /* 0x000fca000f8e10ff */
[----:B------:R-:W0:Y:S02]  /*2f00*/  LDS R14, [R22] ;  /* 0x00000000160e7984 */ /* 0x000e240000000800 */
[----:B0-----:R-:W-:-:S04]  /*2f10*/  FMUL R19, R14, -UR21 ;  /* 0x800000150e137c20 */ /* 0x001fc80008400000 */
[----:B---3--:R-:W-:Y:S01]  /*2f20*/  FFMA R28, R19, R18, R28 ;  /* 0x00000012131c7223 */ /* 0x008fe2000000001c */
[----:B------:R-:W-:Y:S06]  /*2f30*/  BRA.U !UP1, `(.L_x_37) ;  /* 0x0000000109287547 */ /* 0x000fec000b800000 */
[----:B------:R-:W-:Y:S01]  /*2f40*/  UISETP.NE.AND UP1, UPT, UR20, 0x2, UPT ;  /* 0x000000021400788c */ /* 0x000fe2000bf25270 */
[----:B------:R-:W2:Y:S04]  /*2f50*/  LDG.E.CONSTANT R18, desc[UR14][R12.64+0x4] ;  /* 0x0000040e0c127981 */ /* 0x000ea8000c1e9900 */
[----:B------:R-:W0:Y:S01]  /*2f60*/  LDS R14, [R22+0x4] ;  /* 0x00000400160e7984 */ /* 0x000e220000000800 */
[----:B------:R-:W-:-:S13]  /*2f70*/  PLOP3.LUT P2, PT, PT, PT, UP1, 0x80, 0x8 ;  /* 0x000000000008781c */ /* 0x000fda0003f4f018 */
[----:B------:R-:W3:Y:S04]  /*2f80*/  @P2 LDG.E.CONSTANT R21, desc[UR14][R12.64+0x8] ;  /* 0x0000080e0c152981 */ /* 0x000ee8000c1e9900 */
[----:B------:R-:W4:Y:S01]  /*2f90*/  @P2 LDS R20, [R22+0x8] ;  /* 0x0000080016142984 */ /* 0x000f220000000800 */
[----:B0-----:R-:W-:-:S04]  /*2fa0*/  FMUL R19, R14, -UR21 ;  /* 0x800000150e137c20 */ /* 0x001fc80008400000 */
[----:B--2---:R-:W-:Y:S01]  /*2fb0*/  FFMA R28, R19, R18, R28 ;  /* 0x00000012131c7223 */ /* 0x004fe2000000001c */
[----:B----4-:R-:W-:-:S04]  /*2fc0*/  @P2 FMUL R19, R20, -UR21 ;  /* 0x8000001514132c20 */ /* 0x010fc80008400000 */
[----:B---3--:R-:W-:-:S07]  /*2fd0*/  @P2 FFMA R28, R19, R21, R28 ;  /* 0x00000015131c2223 */ /* 0x008fce000000001c */
.L_x_37:
[----:B------:R3:W-:Y:S02]  /*2fe0*/  STS [R9], R28 ;  /* 0x0000001c09007388 */ /* 0x0007e40000000800 */
.L_x_34:
[----:B------:R-:W-:Y:S05]  /*2ff0*/  BSYNC.RECONVERGENT B0 ;  /* 0x0000000000007941 */ /* 0x000fea0003800200 */
.L_x_33:
[----:B--2---:R-:W2:Y:S01]  /*3000*/  LDC.64 R18, c[0x0][0x3b8] ;  /* 0x0000ee00ff127b82 */ /* 0x004ea20000000a00 */
[----:B------:R-:W-:Y:S01]  /*3010*/  IADD3 R15, PT, PT, R0, R15, RZ ;  /* 0x0000000f000f7210 */ /* 0x000fe20007ffe0ff */
[----:B------:R-:W-:Y:S04]  /*3020*/  BSSY.RECONVERGENT B0, `(.L_x_40) ;  /* 0x0000080000007945 */ /* 0x000fe80003800200 */
[----:B--2---:R-:W-:Y:S02]  /*3030*/  IMAD.WIDE R18, R15, 0x4, R18 ;  /* 0x000000040f127825 */ /* 0x004fe400078e0212 */
[----:B------:R-:W-:Y:S06]  /*3040*/  BAR.SYNC.DEFER_BLOCKING 0x0 ;  /* 0x0000000000007b1d */ /* 0x000fec0000010000 */
[----:B------:R-:W-:Y:S05]  /*3050*/  @P1 BRA `(.L_x_41) ;  /* 0x0000000400f01947 */ /* 0x000fea0003800000 */
[----:B------:R-:W-:Y:S01]  /*3060*/  UISETP.GE.U32.AND UP1, UPT, UR26, 0x7, UPT ;  /* 0x000000071a00788c */ /* 0x000fe2000bf26070 */
[----:B------:R-:W-:Y:S01]  /*3070*/  HFMA2 R29, -RZ, RZ, 0, 0 ;  /* 0x00000000ff1d7431 */ /* 0x000fe200000001ff */
[----:B------:R-:W-:-:S07]  /*3080*/  UMOV UR4, URZ ;  /* 0x000000ff00047c82 */ /* 0x000fce0008000000 */
[----:B------:R-:W-:Y:S05]  /*3090*/  BRA.U !UP1, `(.L_x_42) ;  /* 0x0000000109d07547 */ /* 0x000fea000b800000 */
[----:B------:R-:W2:Y:S01]  /*30a0*/  S2UR UR11, SR_CgaCtaId ;  /* 0x00000000000b79c3 */ /* 0x000ea20000008800 */
[----:B------:R-:W-:Y:S01]  /*30b0*/  UMOV UR4, 0x400 ;  /* 0x0000040000047882 */ /* 0x000fe20000000000 */
[----:B------:R-:W-:-:S06]  /*30c0*/  MOV R29, RZ ;  /* 0x000000ff001d7202 */ /* 0x000fcc0000000f00 */
[----:B------:R-:W4:Y:S01]  /*30d0*/  LDC R13, c[0x0][0x3ec] ;  /* 0x0000fb00ff0d7b82 */ /* 0x000f220000000800 */
[----:B--2---:R-:W-:-:S03]  /*30e0*/  ULEA UR11, UR11, UR4, 0x18 ;  /* 0x000000040b0b7291 */ /* 0x004fc6000f8ec0ff */
[----:B------:R-:W-:-:S09]  /*30f0*/  UMOV UR4, URZ ;  /* 0x000000ff00047c82 */ /* 0x000fd20008000000 */
.L_x_43:
[C---:B----4-:R-:W-:Y:S01]  /*3100*/  IMAD R12, R13.reuse, UR4, R0 ;  /* 0x000000040d0c7c24 */ /* 0x050fe2000f8e0200 */
[----:B------:R-:W-:Y:S02]  /*3110*/  ULEA UR12, UR4, UR10, 0x2 ;  /* 0x0000000a040c7291 */ /* 0x000fe4000f8e10ff */
[----:B------:R-:W-:Y:S02]  /*3120*/  UIADD3 UR4, UPT, UPT, UR4, 0x8, URZ ;  /* 0x0000000804047890 */ /* 0x000fe4000fffe0ff */
[----:B------:R-:W-:Y:S02]  /*3130*/  LEA R12, R12, UR11, 0x2 ;  /* 0x0000000b0c0c7c11 */ /* 0x000fe4000f8e10ff */
[----:B------:R-:W-:Y:S02]  /*3140*/  UISETP.NE.AND UP1, UPT, UR4, UR8, UPT ;  /* 0x000000080400728c */ /* 0x000fe4000bf25270 */
[C---:B------:R-:W-:Y:S01]  /*3150*/  LEA R14, R13.reuse, R12, 0x2 ;  /* 0x0000000c0d0e7211 */ /* 0x040fe200078e10ff */
[----:B0--3--:R-:W0:Y:S03]  /*3160*/  LDS R28, [R12] ;  /* 0x000000000c1c7984 */ /* 0x009e260000000800 */
[C---:B------:R-:W-:Y:S01]  /*3170*/  LEA R32, R13.reuse, R14, 0x2 ;  /* 0x0000000e0d207211 */ /* 0x040fe200078e10ff */
[----:B------:R-:W2:Y:S03]  /*3180*/  LDS R30, [UR12] ;  /* 0x0000000cff1e7984 */ /* 0x000ea60008000800 */
[C---:B------:R-:W-:Y:S01]  /*3190*/  LEA R34, R13.reuse, R32, 0x2 ;  /* 0x000000200d227211 */ /* 0x040fe200078e10ff */
[----:B------:R-:W3:Y:S03]  /*31a0*/  LDS R26, [R14] ;  /* 0x000000000e1a7984 */ /* 0x000ee60000000800 */
[C---:B------:R-:W-:Y:S01]  /*31b0*/  LEA R20, R13.reuse, R34, 0x2 ;  /* 0x000000220d147211 */ /* 0x040fe200078e10ff */
[----:B------:R-:W4:Y:S03]  /*31c0*/  LDS R27, [UR12+0x4] ;  /* 0x0000040cff1b7984 */ /* 0x000f260008000800 */
[C---:B------:R-:W-:Y:S01]  /*31d0*/  LEA R36, R13.reuse, R20, 0x2 ;  /* 0x000000140d247211 */ /* 0x040fe200078e10ff */
[----:B-1----:R-:W1:Y:S03]  /*31e0*/  LDS R25, [R32] ;  /* 0x0000000020197984 */ /* 0x002e660000000800 */
[C---:B------:R-:W-:Y:S01]  /*31f0*/  LEA R35, R13.reuse, R36, 0x2 ;  /* 0x000000240d237211 */ /* 0x040fe200078e10ff */
[----:B------:R-:W5:Y:S04]  /*3200*/  LDS R24, [UR12+0x8] ;  /* 0x0000080cff187984 */ /* 0x000f680008000800 */
[----:B------:R0:W5:Y:S04]  /*3210*/  LDS R22, [R34] ;  /* 0x0000000022167984 */ /* 0x0001680000000800 */
[----:B------:R-:W5:Y:S04]  /*3220*/  LDS R23, [UR12+0xc] ;  /* 0x00000c0cff177984 */ /* 0x000f680008000800 */
[----:B------:R-:W5:Y:S01]  /*3230*/  LDS R20, [R20] ;  /* 0x0000000014147984 */ /* 0x000f620000000800 */
[----:B0-----:R-:W-:-:S03]  /*3240*/  LEA R34, R13, R35, 0x2 ;  /* 0x000000230d227211 */ /* 0x001fc600078e10ff */
[----:B------:R-:W0:Y:S04]  /*3250*/  LDS R21, [UR12+0x10] ;  /* 0x0000100cff157984 */ /* 0x000e280008000800 */
[----:B------:R-:W0:Y:S01]  /*3260*/  LDS R12, [R36] ;  /* 0x00000000240c7984 */ /* 0x000e220000000800 */
[----:B------:R-:W-:-:S03]  /*3270*/  FMUL R32, R28, -UR21 ;  /* 0x800000151c207c20 */ /* 0x000fc60008400000 */
[----:B------:R-:W0:Y:S01]  /*3280*/  LDS R14, [UR12+0x14] ;  /* 0x0000140cff0e7984 */ /* 0x000e220008000800 */
[----:B--2---:R-:W-:-:S03]  /*3290*/  FFMA R32, R32, R30, R29 ;  /* 0x0000001e20207223 */ /* 0x004fc6000000001d */
[----:B------:R-:W2:Y:S01]  /*32a0*/  LDS R28, [R35] ;  /* 0x00000000231c7984 */ /* 0x000ea20000000800 */
[----:B---3--:R-:W-:-:S03]  /*32b0*/  FMUL R33, R26, -UR21 ;  /* 0x800000151a217c20 */ /* 0x008fc60008400000 */
[----:B------:R-:W3:Y:S01]  /*32c0*/  LDS R31, [UR12+0x18] ;  /* 0x0000180cff1f7984 */ /* 0x000ee20008000800 */
[----:B----4-:R-:W-:-:S03]  /*32d0*/  FFMA R27, R33, R27, R32 ;  /* 0x0000001b211b7223 */ /* 0x010fc60000000020 */
[----:B------:R-:W4:Y:S01]  /*32e0*/  LDS R29, [R34] ;  /* 0x00000000221d7984 */ /* 0x000f220000000800 */
[----:B-1----:R-:W-:-:S03]  /*32f0*/  FMUL R26, R25, -UR21 ;  /* 0x80000015191a7c20 */ /* 0x002fc60008400000 */
[----:B------:R-:W1:Y:S01]  /*3300*/  LDS R30, [UR12+0x1c] ;  /* 0x00001c0cff1e7984 */ /* 0x000e620008000800 */
[----:B-----5:R-:W-:Y:S01]  /*3310*/  FFMA R24, R26, R24, R27 ;  /* 0x000000181a187223 */ /* 0x020fe2000000001b */
[----:B------:R-:W-:-:S04]  /*3320*/  FMUL R25, R22, -UR21 ;  /* 0x8000001516197c20 */ /* 0x000fc80008400000 */
[----:B------:R-:W-:Y:S01]  /*3330*/  FFMA R24, R25, R23, R24 ;  /* 0x0000001719187223 */ /* 0x000fe20000000018 */
[----:B------:R-:W-:-:S04]  /*3340*/  FMUL R23, R20, -UR21 ;  /* 0x8000001514177c20 */ /* 0x000fc80008400000 */
[----:B0-----:R-:W-:Y:S01]  /*3350*/  FFMA R21, R23, R21, R24 ;  /* 0x0000001517157223 */ /* 0x001fe20000000018 */
[----:B------:R-:W-:-:S04]  /*3360*/  FMUL R12, R12, -UR21 ;  /* 0x800000150c0c7c20 */ /* 0x000fc80008400000 */
[----:B------:R-:W-:Y:S01]  /*3370*/  FFMA R12, R12, R14, R21 ;  /* 0x0000000e0c0c7223 */ /* 0x000fe20000000015 */
[----:B--2---:R-:W-:-:S04]  /*3380*/  FMUL R21, R28, -UR21 ;  /* 0x800000151c157c20 */ /* 0x004fc80008400000 */
[----:B---3--:R-:W-:Y:S01]  /*3390*/  FFMA R21, R21, R31, R12 ;  /* 0x0000001f15157223 */ /* 0x008fe2000000000c */
[----:B----4-:R-:W-:-:S04]  /*33a0*/  FMUL R12, R29, -UR21 ;  /* 0x800000151d0c7c20 */ /* 0x010fc80008400000 */
[----:B-1----:R-:W-:Y:S01]  /*33b0*/  FFMA R29, R12, R30, R21 ;  /* 0x0000001e0c1d7223 */ /* 0x002fe20000000015 */
[----:B------:R-:W-:Y:S06]  /*33c0*/  BRA.U UP1, `(.L_x_43) ;  /* 0xfffffffd014c7547 */ /* 0x000fec000b83ffff */
[----:B------:R-:W-:-:S05]  /*33d0*/  UMOV UR4, UR8 ;  /* 0x0000000800047c82 */ /* 0x000fca0008000000 */
.L_x_42:
[----:B------:R-:W-:-:S09]  /*33e0*/  UISETP.NE.AND UP1, UPT, UR19, URZ, UPT ;  /* 0x000000ff1300728c */ /* 0x000fd2000bf25270 */
[----:B------:R-:W-:Y:S05]  /*33f0*/  BRA.U !UP1, `(.L_x_44) ;  /* 0x0000000509047547 */ /* 0x000fea000b800000 */
[----:B------:R-:W-:Y:S02]  /*3400*/  UISETP.GE.U32.AND UP1, UPT, UR25, 0x3, UPT ;  /* 0x000000031900788c */ /* 0x000fe4000bf26070 */
[----:B------:R-:W-:-:S07]  /*3410*/  UISETP.NE.AND UP2, UPT, UR20, URZ, UPT ;  /* 0x000000ff1400728c */ /* 0x000fce000bf45270 */
[----:B------:R-:W-:Y:S05]  /*3420*/  BRA.U !UP1, `(.L_x_45) ;  /* 0x00000001096c7547 */ /* 0x000fea000b800000 */
[----:B------:R-:W2:Y:S01]  /*3430*/  S2UR UR12, SR_CgaCtaId ;  /* 0x00000000000c79c3 */ /* 0x000ea20000008800 */
[----:B------:R-:W-:-:S07]  /*3440*/  UMOV UR11, 0x400 ;  /* 0x00000400000b7882 */ /* 0x000fce0000000000 */
[----:B-1----:R-:W1:Y:S01]  /*3450*/  LDC R25, c[0x0][0x3ec] ;  /* 0x0000fb00ff197b82 */ /* 0x002e620000000800 */
[----:B--2---:R-:W-:Y:S02]  /*3460*/  ULEA UR11, UR12, UR11, 0x18 ;  /* 0x0000000b0c0b7291 */ /* 0x004fe4000f8ec0ff */
[----:B------:R-:W-:Y:S02]  /*3470*/  ULEA UR12, UR4, UR10, 0x2 ;  /* 0x0000000a040c7291 */ /* 0x000fe4000f8e10ff */
[----:B-1----:R-:W-:Y:S01]  /*3480*/  IMAD R12, R25, UR4, R0 ;  /* 0x00000004190c7c24 */ /* 0x002fe2000f8e0200 */
[----:B------:R-:W-:-:S06]  /*3490*/  UIADD3 UR4, UPT, UPT, UR4, 0x4, URZ ;  /* 0x0000000404047890 */ /* 0x000fcc000fffe0ff */
[----:B------:R-:W-:Y:S01]  /*34a0*/  LDS R13, [UR12] ;  /* 0x0000000cff0d7984 */ /* 0x000fe20008000800 */
[----:B------:R-:W-:-:S03]  /*34b0*/  LEA R12, R12, UR11, 0x2 ;  /* 0x0000000b0c0c7c11 */ /* 0x000fc6000f8e10ff */
[----:B------:R-:W-:Y:S01]  /*34c0*/  LDS R22, [UR12+0x4] ;  /* 0x0000040cff167984 */ /* 0x000fe20008000800 */
[----:B------:R-:W-:-:S03]  /*34d0*/  LEA R20, R25, R12, 0x2 ;  /* 0x0000000c19147211 */ /* 0x000fc600078e10ff */
[----:B------:R-:W1:Y:S01]  /*34e0*/  LDS R12, [R12] ;  /* 0x000000000c0c7984 */ /* 0x000e620000000800 */
[----:B------:R-:W-:-:S03]  /*34f0*/  LEA R23, R25, R20, 0x2 ;  /* 0x0000001419177211 */ /* 0x000fc600078e10ff */
[----:B------:R-:W2:Y:S02]  /*3500*/  LDS R21, [R20] ;  /* 0x0000000014157984 */ /* 0x000ea40000000800 */
[----:B------:R-:W-:Y:S02]  /*3510*/  IMAD R26, R25, 0x4, R23 ;  /* 0x00000004191a7824 */ /* 0x000fe400078e0217 */
[----:B------:R-:W4:Y:S04]  /*3520*/  LDS R24, [R23] ;  /* 0x0000000017187984 */ /* 0x000f280000000800 */
[----:B------:R-:W5:Y:S04]  /*3530*/  LDS R25, [UR12+0x8] ;  /* 0x0000080cff197984 */ /* 0x000f680008000800 */
[----:B------:R-:W3:Y:S04]  /*3540*/  LDS R26, [R26] ;  /* 0x000000001a1a7984 */ /* 0x000ee80000000800 */
[----:B0-----:R-:W0:Y:S01]  /*3550*/  LDS R27, [UR12+0xc] ;  /* 0x00000c0cff1b7984 */ /* 0x001e220008000800 */
[----:B-1----:R-:W-:-:S04]  /*3560*/  FMUL R14, R12, -UR21 ;  /* 0x800000150c0e7c20 */ /* 0x002fc80008400000 */
[----:B------:R-:W-:Y:S01]  /*3570*/  FFMA R13, R14, R13, R29 ;  /* 0x0000000d0e0d7223 */ /* 0x000fe2000000001d */
[----:B--2---:R-:W-:-:S04]  /*3580*/  FMUL R12, R21, -UR21 ;  /* 0x80000015150c7c20 */ /* 0x004fc80008400000 */
[----:B------:R-:W-:Y:S01]  /*3590*/  FFMA R12, R12, R22, R13 ;  /* 0x000000160c0c7223 */ /* 0x000fe2000000000d */
[----:B----4-:R-:W-:-:S04]  /*35a0*/  FMUL R13, R24, -UR21 ;  /* 0x80000015180d7c20 */ /* 0x010fc80008400000 */
[----:B-----5:R-:W-:Y:S01]  /*35b0*/  FFMA R12, R13, R25, R12 ;  /* 0x000000190d0c7223 */ /* 0x020fe2000000000c */
[----:B---3--:R-:W-:-:S04]  /*35c0*/  FMUL R29, R26, -UR21 ;  /* 0x800000151a1d7c20 */ /* 0x008fc80008400000 */
[----:B0-----:R-:W-:-:S07]  /*35d0*/  FFMA R29, R29, R27, R12 ;  /* 0x0000001b1d1d7223 */ /* 0x001fce000000000c */
.L_x_45:
[----:B------:R-:W-:Y:S05]  /*35e0*/  BRA.U !UP2, `(.L_x_44) ;  /* 0x000000010a887547 */ /* 0x000fea000b800000 */
[----:B------:R-:W-:Y:S02]  /*35f0*/  UISETP.NE.AND UP1, UPT, UR20, 0x1, UPT ;  /* 0x000000011400788c */ /* 0x000fe4000bf25270 */
[----:B------:R-:W-:-:S04]  /*3600*/  ULOP3.LUT UR11, UR22, 0x1, URZ, 0xc0, !UPT ;  /* 0x00000001160b7892 */ /* 0x000fc8000f8ec0ff */
[----:B------:R-:W-:-:S03]  /*3610*/  UISETP.NE.AND UP2, UPT, UR11, URZ, UPT ;  /* 0x000000ff0b00728c */ /* 0x000fc6000bf45270 */
[----:B------:R-:W-:Y:S08]  /*3620*/  BRA.U !UP1, `(.L_x_46) ;  /* 0x0000000109447547 */ /* 0x000ff0000b800000 */
[----:B------:R-:W2:Y:S01]  /*3630*/  S2UR UR12, SR_CgaCtaId ;  /* 0x00000000000c79c3 */ /* 0x000ea20000008800 */
[----:B------:R-:W-:-:S07]  /*3640*/  UMOV UR11, 0x400 ;  /* 0x00000400000b7882 */ /* 0x000fce0000000000 */
[----:B------:R-:W4:Y:S01]  /*3650*/  LDC R13, c[0x0][0x3ec] ;  /* 0x0000fb00ff0d7b82 */ /* 0x000f220000000800 */
[----:B--2---:R-:W-:Y:S02]  /*3660*/  ULEA UR11, UR12, UR11, 0x18 ;  /* 0x0000000b0c0b7291 */ /* 0x004fe4000f8ec0ff */
[----:B------:R-:W-:Y:S02]  /*3670*/  ULEA UR12, UR4, UR10, 0x2 ;  /* 0x0000000a040c7291 */ /* 0x000fe4000f8e10ff */
[----:B----4-:R-:W-:Y:S01]  /*3680*/  IMAD R12, R13, UR4, R0 ;  /* 0x000000040d0c7c24 */ /* 0x010fe2000f8e0200 */
[----:B------:R-:W-:-:S06]  /*3690*/  UIADD3 UR4, UPT, UPT, UR4, 0x2, URZ ;  /* 0x0000000204047890 */ /* 0x000fcc000fffe0ff */
[----:B------:R-:W-:Y:S01]  /*36a0*/  LDS R21, [UR12+0x4] ;  /* 0x0000040cff157984 */ /* 0x000fe20008000800 */
[----:B------:R-:W-:-:S04]  /*36b0*/  LEA R12, R12, UR11, 0x2 ;  /* 0x0000000b0c0c7c11 */ /* 0x000fc8000f8e10ff */
[----:B------:R-:W-:Y:S01]  /*36c0*/  LEA R20, R13, R12, 0x2 ;  /* 0x0000000c0d147211 */ /* 0x000fe200078e10ff */
[----:B------:R-:W2:Y:S04]  /*36d0*/  LDS R14, [R12] ;  /* 0x000000000c0e7984 */ /* 0x000ea80000000800 */
[----:B------:R-:W4:Y:S04]  /*36e0*/  LDS R13, [UR12] ;  /* 0x0000000cff0d7984 */ /* 0x000f280008000800 */
[----:B------:R-:W5:Y:S01]  /*36f0*/  LDS R20, [R20] ;  /* 0x0000000014147984 */ /* 0x000f620000000800 */
[----:B--2---:R-:W-:-:S04]  /*3700*/  FMUL R14, R14, -UR21 ;  /* 0x800000150e0e7c20 */ /* 0x004fc80008400000 */
[----:B----4-:R-:W-:Y:S01]  /*3710*/  FFMA R13, R14, R13, R29 ;  /* 0x0000000d0e0d7223 */ /* 0x010fe2000000001d */
[----:B-----5:R-:W-:-:S04]  /*3720*/  FMUL R14, R20, -UR21 ;  /* 0x80000015140e7c20 */ /* 0x020fc80008400000 */
[----:B------:R-:W-:-:S07]  /*3730*/  FFMA R29, R14, R21, R13 ;  /* 0x000000150e1d7223 */ /* 0x000fce000000000d */
.L_x_46:
[----:B------:R-:W-:Y:S05]  /*3740*/  BRA.U !UP2, `(.L_x_44) ;  /* 0x000000010a307547 */ /* 0x000fea000b800000 */
[----:B------:R-:W2:Y:S01]  /*3750*/  S2UR UR12, SR_CgaCtaId ;  /* 0x00000000000c79c3 */ /* 0x000ea20000008800 */
[----:B------:R-:W4:Y:S02]  /*3760*/  LDCU UR11, c[0x0][0x3ec] ;  /* 0x00007d80ff0b77ac */ /* 0x000f240008000800 */
[----:B----4-:R-:W-:Y:S01]  /*3770*/  MOV R13, UR11 ;  /* 0x0000000b000d7c02 */ /* 0x010fe20008000f00 */
[----:B------:R-:W-:Y:S02]  /*3780*/  UMOV UR11, 0x400 ;  /* 0x00000400000b7882 */ /* 0x000fe40000000000 */
[----:B--2---:R-:W-:Y:S02]  /*3790*/  ULEA UR11, UR12, UR11, 0x18 ;  /* 0x0000000b0c0b7291 */ /* 0x004fe4000f8ec0ff */
[----:B------:R-:W-:Y:S01]  /*37a0*/  IMAD R12, R13, UR4, R0 ;  /* 0x000000040d0c7c24 */ /* 0x000fe2000f8e0200 */
[----:B------:R-:W-:-:S04]  /*37b0*/  ULEA UR4, UR4, UR10, 0x2 ;  /* 0x0000000a04047291 */ /* 0x000fc8000f8e10ff */
[----:B------:R-:W-:-:S05]  /*37c0*/  LEA R12, R12, UR11, 0x2 ;  /* 0x0000000b0c0c7c11 */ /* 0x000fca000f8e10ff */
[----:B------:R-:W-:Y:S04]  /*37d0*/  LDS R13, [UR4] ;  /* 0x00000004ff0d7984 */ /* 0x000fe80008000800 */
[----:B------:R-:W2:Y:S02]  /*37e0*/  LDS R12, [R12] ;  /* 0x000000000c0c7984 */ /* 0x000ea40000000800 */
[----:B--2---:R-:W-:-:S04]  /*37f0*/  FMUL R14, R12, -UR21 ;  /* 0x800000150c0e7c20 */ /* 0x004fc80008400000 */
[----:B------:R-:W-:-:S07]  /*3800*/  FFMA R29, R14, R13, R29 ;  /* 0x0000000d0e1d7223 */ /* 0x000fce000000001d */
.L_x_44:
[----:B------:R2:W-:Y:S02]  /*3810*/  STG.E desc[UR14][R18.64], R29 ;  /* 0x0000001d12007986 */ /* 0x0005e4000c10190e */
.L_x_41:
[----:B------:R-:W-:Y:S05]  /*3820*/  BSYNC.RECONVERGENT B0 ;  /* 0x0000000000007941 */ /* 0x000fea0003800200 */
.L_x_40:
[----:B------:R-:W-:Y:S06]  /*3830*/  BAR.SYNC.DEFER_BLOCKING 0x0 ;  /* 0x0000000000007b1d */ /* 0x000fec0000010000 */
[----:B------:R-:W-:Y:S04]  /*3840*/  BSSY.RECONVERGENT B0, `(.L_x_47) ;  /* 0x00000b0000007945 */ /* 0x000fe80003800200 */
[----:B------:R-:W-:Y:S05]  /*3850*/  @P1 BRA `(.L_x_48) ;  /* 0x0000000800b81947 */ /* 0x000fea0003800000 */
[----:B------:R-:W-:Y:S01]  /*3860*/  UISETP.GE.U32.AND UP1, UPT, UR26, 0xf, UPT ;  /* 0x0000000f1a00788c */ /* 0x000fe2000bf26070 */
[----:B------:R-:W-:Y:S01]  /*3870*/  HFMA2 R30, -RZ, RZ, 0, 0 ;  /* 0x00000000ff1e7431 */ /* 0x000fe200000001ff */
[----:B------:R-:W-:-:S07]  /*3880*/  UMOV UR4, URZ ;  /* 0x000000ff00047c82 */ /* 0x000fce0008000000 */
[----:B------:R-:W-:Y:S05]  /*3890*/  BRA.U !UP1, `(.L_x_49) ;  /* 0x0000000509287547 */ /* 0x000fea000b800000 */
[----:B------:R-:W-:Y:S01]  /*38a0*/  MOV R30, RZ ;  /* 0x000000ff001e7202 */ /* 0x000fe20000000f00 */
[----:B------:R-:W-:-:S06]  /*38b0*/  UMOV UR4, URZ ;  /* 0x000000ff00047c82 */ /* 0x000fcc0008000000 */
.L_x_50:
[----:B------:R-:W0:Y:S01]  /*38c0*/  LDC R13, c[0x0][0x3ec] ;  /* 0x0000fb00ff0d7b82 */ /* 0x000e220000000800 */
[----:B--2---:R-:W-:Y:S02]  /*38d0*/  HFMA2 R29, -RZ, RZ, 0, 2.384185791015625e-07 ;  /* 0x00000004ff1d7431 */ /* 0x004fe400000001ff */
[----:B0--3--:R-:W-:-:S04]  /*38e0*/  IMAD R28, R13, UR4, R0 ;  /* 0x000000040d1c7c24 */ /* 0x009fc8000f8e0200 */
[----:B------:R-:W-:-:S05]  /*38f0*/  IMAD.WIDE R28, R28, R29, UR6 ;  /* 0x000000061c1c7e25 */ /* 0x000fca000f8e021d */
[----:B------:R0:W2:Y:S01]  /*3900*/  LDG.E.CONSTANT R21, desc[UR14][R28.64] ;  /* 0x0000000e1c157981 */ /* 0x0000a2000c1e9900 */
[----:B------:R-:W-:-:S05]  /*3910*/  IMAD.WIDE R34, R13, 0x4, R28 ;  /* 0x000000040d227825 */ /* 0x000fca00078e021c */
[----:B------:R-:W3:Y:S01]  /*3920*/  LDG.E.CONSTANT R37, desc[UR14][R34.64] ;  /* 0x0000000e22257981 */ /* 0x000ee2000c1e9900 */
[----:B------:R-:W-:-:S05]  /*3930*/  IMAD.WIDE R26, R13, 0x4, R34 ;  /* 0x000000040d1a7825 */ /* 0x000fca00078e0222 */
[----:B------:R-:W4:Y:S01]  /*3940*/  LDG.E.CONSTANT R32, desc[UR14][R26.64] ;  /* 0x0000000e1a207981 */ /* 0x000f22000c1e9900 */
[----:B-1----:R-:W-:-:S05]  /*3950*/  IMAD.WIDE R24, R13, 0x4, R26 ;  /* 0x000000040d187825 */ /* 0x002fca00078e021a */
[----:B------:R-:W5:Y:S01]  /*3960*/  LDG.E.CONSTANT R33, desc[UR14][R24.64] ;  /* 0x0000000e18217981 */ /* 0x000f62000c1e9900 */
[----:B------:R-:W-:Y:S01]  /*3970*/  IMAD.WIDE R22, R13, 0x4, R24 ;  /* 0x000000040d167825 */ /* 0x000fe200078e0218 */
[----:B------:R-:W-:-:S04]  /*3980*/  ULEA UR11, UR4, UR23, 0x2 ;  /* 0x00000017040b7291 */ /* 0x000fc8000f8e10ff */
[----:B------:R-:W5:Y:S01]  /*3990*/  LDG.E.CONSTANT R12, desc[UR14][R22.64] ;  /* 0x0000000e160c7981 */ /* 0x000f62000c1e9900 */
[----:B0-----:R-:W-:-:S04]  /*39a0*/  IMAD.WIDE R28, R13, 0x4, R22 ;  /* 0x000000040d1c7825 */ /* 0x001fc800078e0216 */
[----:B------:R-:W2:Y:S04]  /*39b0*/  LDS R20, [UR11] ;  /* 0x0000000bff147984 */ /* 0x000ea80008000800 */
[----:B------:R0:W5:Y:S04]  /*39c0*/  LDG.E.CONSTANT R14, desc[UR14][R28.64] ;  /* 0x0000000e1c0e7981 */ /* 0x000168000c1e9900 */
[----:B------:R-:W3:Y:S01]  /*39d0*/  LDS R31, [UR11+0x4] ;  /* 0x0000040bff1f7984 */ /* 0x000ee20008000800 */
[----:B0-----:R-:W-:-:S05]  /*39e0*/  IMAD.WIDE R28, R13, 0x4, R28 ;  /* 0x000000040d1c7825 */ /* 0x001fca00078e021c */
[----:B------:R-:W5:Y:S01]  /*39f0*/  LDG.E.CONSTANT R34, desc[UR14][R28.64] ;  /* 0x0000000e1c227981 */ /* 0x000f62000c1e9900 */
[----:B------:R-:W-:-:S05]  /*3a00*/  IMAD.WIDE R26, R13, 0x4, R28 ;  /* 0x000000040d1a7825 */ /* 0x000fca00078e021c */
[----:B------:R0:W5:Y:S01]  /*3a10*/  LDG.E.CONSTANT R35, desc[UR14][R26.64] ;  /* 0x0000000e1a237981 */ /* 0x000162000c1e9900 */
[----:B------:R-:W-:-:S04]  /*3a20*/  IMAD.WIDE R24, R13, 0x4, R26 ;  /* 0x000000040d187825 */ /* 0x000fc800078e021a */
[----:B------:R-:W-:Y:S02]  /*3a30*/  IMAD.WIDE R22, R13, 0x4, R24 ;  /* 0x000000040d167825 */ /* 0x000fe400078e0218 */
[----:B------:R-:W5:Y:S02]  /*3a40*/  LDG.E.CONSTANT R24, desc[UR14][R24.64] ;  /* 0x0000000e18187981 */ /* 0x000f64000c1e9900 */
[----:B--2---:R-:W-:Y:S01]  /*3a50*/  FFMA R30, R21, R20, R30 ;  /* 0x00000014151e7223 */ /* 0x004fe2000000001e */
[C---:B------:R-:W-:Y:S02]  /*3a60*/  IMAD.WIDE R20, R13.reuse, 0x4, R22 ;  /* 0x000000040d147825 */ /* 0x040fe400078e0216 */
[----:B------:R-:W2:Y:S02]  /*3a70*/  LDG.E.CONSTANT R22, desc[UR14][R22.64] ;  /* 0x0000000e16167981 */ /* 0x000ea4000c1e9900 */
[C---:B0-----:R-:W-:Y:S02]  /*3a80*/  IMAD.WIDE R26, R13.reuse, 0x4, R20 ;  /* 0x000000040d1a7825 */ /* 0x041fe400078e0214 */
[----:B------:R3:W2:Y:S02]  /*3a90*/  LDG.E.CONSTANT R20, desc[UR14][R20.64] ;  /* 0x0000000e14147981 */ /* 0x0006a4000c1e9900 */
[----:B------:R-:W-:-:S02]  /*3aa0*/  IMAD.WIDE R28, R13, 0x4, R26 ;  /* 0x000000040d1c7825 */ /* 0x000fc400078e021a */
[----:B------:R0:W2:Y:S02]  /*3ab0*/  LDG.E.CONSTANT R26, desc[UR14][R26.64] ;  /* 0x0000000e1a1a7981 */ /* 0x0000a4000c1e9900 */
[----:B---3--:R-:W-:Y:S01]  /*3ac0*/  FFMA R21, R37, R31, R30 ;  /* 0x0000001f25157223 */ /* 0x008fe2000000001e */
[C---:B------:R-:W-:Y:S02]  /*3ad0*/  IMAD.WIDE R30, R13.reuse, 0x4, R28 ;  /* 0x000000040d1e7825 */ /* 0x040fe400078e021c */
[----:B------:R1:W3:Y:S02]  /*3ae0*/  LDG.E.CONSTANT R28, desc[UR14][R28.64] ;  /* 0x0000000e1c1c7981 */ /* 0x0002e4000c1e9900 */
[C---:B------:R-:W-:Y:S02]  /*3af0*/  IMAD.WIDE R36, R13.reuse, 0x4, R30 ;  /* 0x000000040d247825 */ /* 0x040fe400078e021e */
[----:B------:R-:W3:Y:S04]  /*3b00*/  LDG.E.CONSTANT R23, desc[UR14][R30.64] ;  /* 0x0000000e1e177981 */ /* 0x000ee8000c1e9900 */
[----:B------:R4:W3:Y:S04]  /*3b10*/  LDG.E.CONSTANT R25, desc[UR14][R36.64] ;  /* 0x0000000e24197981 */ /* 0x0008e8000c1e9900 */
[----:B0-----:R-:W0:Y:S04]  /*3b20*/  LDS R27, [UR11+0x8] ;  /* 0x0000080bff1b7984 */ /* 0x001e280008000800 */
[----:B-1----:R-:W-:Y:S01]  /*3b30*/  LDS R29, [UR11+0x10] ;  /* 0x0000100bff1d7984 */ /* 0x002fe20008000800 */
[----:B----4-:R-:W-:-:S03]  /*3b40*/  IMAD.WIDE R36, R13, 0x4, R36 ;  /* 0x000000040d247825 */ /* 0x010fc600078e0224 */
[----:B------:R-:W-:Y:S04]  /*3b50*/  LDS R31, [UR11+0x28] ;  /* 0x0000280bff1f7984 */ /* 0x000fe80008000800 */
[----:B------:R-:W4:Y:S04]  /*3b60*/  LDG.E.CONSTANT R13, desc[UR14][R36.64] ;  /* 0x0000000e240d7981 */ /* 0x000f28000c1e9900 */
[----:B------:R-:W-:Y:S01]  /*3b70*/  LDS R30, [UR11+0x3c] ;  /* 0x00003c0bff1e7984 */ /* 0x000fe20008000800 */
[----:B0-----:R-:W-:-:S03]  /*3b80*/  FFMA R32, R32, R27, R21 ;  /* 0x0000001b20207223 */ /* 0x001fc60000000015 */
[----:B------:R-:W5:Y:S04]  /*3b90*/  LDS R21, [UR11+0xc] ;  /* 0x00000c0bff157984 */ /* 0x000f680008000800 */
[----:B------:R-:W-:Y:S01]  /*3ba0*/  LDS R27, [UR11+0x18] ;  /* 0x0000180bff1b7984 */ /* 0x000fe20008000800 */
[----:B-----5:R-:W-:-:S03]  /*3bb0*/  FFMA R21, R33, R21, R32 ;  /* 0x0000001521157223 */ /* 0x020fc60000000020 */
[----:B------:R-:W0:Y:S01]  /*3bc0*/  LDS R32, [UR11+0x14] ;  /* 0x0000140bff207984 */ /* 0x000e220008000800 */
[----:B------:R-:W-:-:S03]  /*3bd0*/  FFMA R29, R12, R29, R21 ;  /* 0x0000001d0c1d7223 */ /* 0x000fc60000000015 */
[----:B------:R-:W1:Y:S04]  /*3be0*/  LDS R12, [UR11+0x1c] ;  /* 0x00001c0bff0c7984 */ /* 0x000e680008000800 */
[----:B------:R-:W5:Y:S01]  /*3bf0*/  LDS R21, [UR11+0x20] ;  /* 0x0000200bff157984 */ /* 0x000f620008000800 */
[----:B0-----:R-:W-:-:S03]  /*3c00*/  FFMA R33, R14, R32, R29 ;  /* 0x000000200e217223 */ /* 0x001fc6000000001d */
[----:B------:R-:W2:Y:S01]  /*3c10*/  LDS R29, [UR11+0x24] ;  /* 0x0000240bff1d7984 */ /* 0x000ea20008000800 */
[----:B------:R-:W-:-:S03]  /*3c20*/  FFMA R34, R34, R27, R33 ;  /* 0x0000001b22227223 */ /* 0x000fc60000000021 */
[----:B------:R-:W0:Y:S04]  /*3c30*/  LDS R33, [UR11+0x2c] ;  /* 0x00002c0bff217984 */ /* 0x000e280008000800 */
[----:B------:R-:W3:Y:S01]  /*3c40*/  LDS R27, [UR11+0x30] ;  /* 0x0000300bff1b7984 */ /* 0x000ee20008000800 */
[----:B-1----:R-:W-:-:S03]  /*3c50*/  FFMA R35, R35, R12, R34 ;  /* 0x0000000c23237223 */ /* 0x002fc60000000022 */
[----:B------:R-:W1:Y:S04]  /*3c60*/  LDS R14, [UR11+0x34] ;  /* 0x0000340bff0e7984 */ /* 0x000e680008000800 */
[----:B------:R-:W1:Y:S01]  /*3c70*/  LDS R12, [UR11+0x38] ;  /* 0x0000380bff0c7984 */ /* 0x000e620008000800 */
[----:B-----5:R-:W-:Y:S01]  /*3c80*/  FFMA R21, R24, R21, R35 ;  /* 0x0000001518157223 */ /* 0x020fe20000000023 */
[----:B------:R-:W-:-:S04]  /*3c90*/  UIADD3 UR4, UPT, UPT, UR4, 0x10, URZ ;  /* 0x0000001004047890 */ /* 0x000fc8000fffe0ff */
[----:B------:R-:W-:Y:S01]  /*3ca0*/  UISETP.NE.AND UP1, UPT, UR4, UR9, UPT ;  /* 0x000000090400728c */ /* 0x000fe2000bf25270 */
[----:B--2---:R-:W-:-:S04]  /*3cb0*/  FFMA R21, R22, R29, R21 ;  /* 0x0000001d16157223 */ /* 0x004fc80000000015 */
[----:B------:R-:W-:-:S04]  /*3cc0*/  FFMA R21, R20, R31, R21 ;  /* 0x0000001f14157223 */ /* 0x000fc80000000015 */
[----:B0-----:R-:W-:-:S04]  /*3cd0*/  FFMA R21, R26, R33, R21 ;  /* 0x000000211a157223 */ /* 0x001fc80000000015 */
[----:B---3--:R-:W-:-:S04]  /*3ce0*/  FFMA R28, R28, R27, R21 ;  /* 0x0000001b1c1c7223 */ /* 0x008fc80000000015 */
[----:B-1----:R-:W-:-:S04]  /*3cf0*/  FFMA R14, R23, R14, R28 ;  /* 0x0000000e170e7223 */ /* 0x002fc8000000001c */
[----:B------:R-:W-:-:S04]  /*3d00*/  FFMA R12, R25, R12, R14 ;  /* 0x0000000c190c7223 */ /* 0x000fc8000000000e */
[----:B----4-:R-:W-:Y:S01]  /*3d10*/  FFMA R30, R13, R30, R12 ;  /* 0x0000001e0d1e7223 */ /* 0x010fe2000000000c */
[----:B------:R-:W-:Y:S06]  /*3d20*/  BRA.U UP1, `(.L_x_50) ;  /* 0xfffffff901e47547 */ /* 0x000fec000b83ffff */
[----:B------:R-:W-:-:S05]  /*3d30*/  UMOV UR4, UR9 ;  /* 0x0000000900047c82 */ /* 0x000fca0008000000 */
.L_x_49:
[----:B------:R-:W-:-:S09]  /*3d40*/  UISETP.NE.AND UP1, UPT, UR13, URZ, UPT ;  /* 0x000000ff0d00728c */ /* 0x000fd2000bf25270 */
[----:B------:R-:W-:Y:S05]  /*3d50*/  BRA.U !UP1, `(.L_x_51) ;  /* 0x0000000509587547 */ /* 0x000fea000b800000 */
[----:B------:R-:W-:Y:S02]  /*3d60*/  UISETP.GE.U32.AND UP1, UPT, UR24, 0x7, UPT ;  /* 0x000000071800788c */ /* 0x000fe4000bf26070 */
[----:B------:R-:W-:-:S07]  /*3d70*/  UISETP.NE.AND UP2, UPT, UR19, URZ, UPT ;  /* 0x000000ff1300728c */ /* 0x000fce000bf45270 */
[----:B------:R-:W-:Y:S05]  /*3d80*/  BRA.U !UP1, `(.L_x_52) ;  /* 0x0000000109947547 */ /* 0x000fea000b800000 */
[----:B------:R-:W4:Y:S01]  /*3d90*/  LDC R35, c[0x0][0x3ec] ;  /* 0x0000fb00ff237b82 */ /* 0x000f220000000800 */
[----:B-1----:R-:W-:Y:S01]  /*3da0*/  MOV R25, 0x4 ;  /* 0x0000000400197802 */ /* 0x002fe20000000f00 */
[----:B----4-:R-:W-:-:S04]  /*3db0*/  IMAD R24, R35, UR4, R0 ;  /* 0x0000000423187c24 */ /* 0x010fc8000f8e0200 */
[----:B------:R-:W-:-:S04]  /*3dc0*/  IMAD.WIDE R24, R24, R25, UR6 ;  /* 0x0000000618187e25 */ /* 0x000fc8000f8e0219 */
[C---:B------:R-:W-:Y:S02]  /*3dd0*/  IMAD.WIDE R12, R35.reuse, 0x4, R24 ;  /* 0x00000004230c7825 */ /* 0x040fe400078e0218 */
[----:B------:R1:W4:Y:S02]  /*3de0*/  LDG.E.CONSTANT R25, desc[UR14][R24.64] ;  /* 0x0000000e18197981 */ /* 0x000324000c1e9900 */
[C---:B------:R-:W-:Y:S02]  /*3df0*/  IMAD.WIDE R20, R35.reuse, 0x4, R12 ;  /* 0x0000000423147825 */ /* 0x040fe400078e020c */
[----:B------:R-:W5:Y:S02]  /*3e00*/  LDG.E.CONSTANT R12, desc[UR14][R12.64] ;  /* 0x0000000e0c0c7981 */ /* 0x000f64000c1e9900 */
[C---:B------:R-:W-:Y:S02]  /*3e10*/  IMAD.WIDE R22, R35.reuse, 0x4, R20 ;  /* 0x0000000423167825 */ /* 0x040fe400078e0214 */
[----:B------:R-:W5:Y:S02]  /*3e20*/  LDG.E.CONSTANT R20, desc[UR14][R20.64] ;  /* 0x0000000e14147981 */ /* 0x000f64000c1e9900 */
[----:B0-----:R-:W-:-:S02]  /*3e30*/  IMAD.WIDE R26, R35, 0x4, R22 ;  /* 0x00000004231a7825 */ /* 0x001fc400078e0216 */
[----:B------:R-:W5:Y:S02]  /*3e40*/  LDG.E.CONSTANT R22, desc[UR14][R22.64] ;  /* 0x0000000e16167981 */ /* 0x000f64000c1e9900 */
[C---:B--23--:R-:W-:Y:S02]  /*3e50*/  IMAD.WIDE R28, R35.reuse, 0x4, R26 ;  /* 0x00000004231c7825 */ /* 0x04cfe400078e021a */
[----:B------:R0:W2:Y:S02]  /*3e60*/  LDG.E.CONSTANT R26, desc[UR14][R26.64] ;  /* 0x0000000e1a1a7981 */ /* 0x0000a4000c1e9900 */
[C---:B------:R-:W-:Y:S02]  /*3e70*/  IMAD.WIDE R32, R35.reuse, 0x4, R28 ;  /* 0x0000000423207825 */ /* 0x040fe400078e021c */
[----:B------:R-:W3:Y:S02]  /*3e80*/  LDG.E.CONSTANT R28, desc[UR14][R28.64] ;  /* 0x0000000e1c1c7981 */ /* 0x000ee4000c1e9900 */
[----:B------:R-:W-:-:S02]  /*3e90*/  IMAD.WIDE R34, R35, 0x4, R32 ;  /* 0x0000000423227825 */ /* 0x000fc400078e0220 */
[----:B------:R-:W3:Y:S04]  /*3ea0*/  LDG.E.CONSTANT R32, desc[UR14][R32.64] ;  /* 0x0000000e20207981 */ /* 0x000ee8000c1e9900 */
[----:B------:R-:W3:Y:S01]  /*3eb0*/  LDG.E.CONSTANT R34, desc[UR14][R34.64] ;  /* 0x0000000e22227981 */ /* 0x000ee2000c1e9900 */
[----:B------:R-:W-:-:S09]  /*3ec0*/  ULEA UR11, UR4, UR23, 0x2 ;  /* 0x00000017040b7291 */ /* 0x000fd2000f8e10ff */
[----:B------:R-:W4:Y:S04]  /*3ed0*/  LDS R14, [UR11] ;  /* 0x0000000bff0e7984 */ /* 0x000f280008000800 */
[----:B-1----:R-:W5:Y:S04]  /*3ee0*/  LDS R24, [UR11+0x4] ;  /* 0x0000040bff187984 */ /* 0x002f680008000800 */
[----:B------:R-:W1:Y:S04]  /*3ef0*/  LDS R31, [UR11+0x8] ;  /* 0x0000080bff1f7984 */ /* 0x000e680008000800 */
[----:B------:R-:W1:Y:S04]  /*3f00*/  LDS R36, [UR11+0xc] ;  /* 0x00000c0bff247984 */ /* 0x000e680008000800 */
[----:B0-----:R-:W2:Y:S04]  /*3f10*/  LDS R27, [UR11+0x10] ;  /* 0x0000100bff1b7984 */ /* 0x001ea80008000800 */
[----:B------:R-:W3:Y:S04]  /*3f20*/  LDS R23, [UR11+0x14] ;  /* 0x0000140bff177984 */ /* 0x000ee80008000800 */
[----:B------:R-:W0:Y:S04]  /*3f30*/  LDS R21, [UR11+0x18] ;  /* 0x0000180bff157984 */ /* 0x000e280008000800 */
[----:B------:R-:W0:Y:S01]  /*3f40*/  LDS R13, [UR11+0x1c] ;  /* 0x00001c0bff0d7984 */ /* 0x000e220008000800 */
[----:B------:R-:W-:Y:S01]  /*3f50*/  UIADD3 UR4, UPT, UPT, UR4, 0x8, URZ ;  /* 0x0000000804047890 */ /* 0x000fe2000fffe0ff */
[----:B----4-:R-:W-:-:S04]  /*3f60*/  FFMA R25, R25, R14, R30 ;  /* 0x0000000e19197223 */ /* 0x010fc8000000001e */
[----:B-----5:R-:W-:-:S04]  /*3f70*/  FFMA R25, R12, R24, R25 ;  /* 0x000000180c197223 */ /* 0x020fc80000000019 */
[----:B-1----:R-:W-:-:S04]  /*3f80*/  FFMA R25, R20, R31, R25 ;  /* 0x0000001f14197223 */ /* 0x002fc80000000019 */
[----:B------:R-:W-:-:S04]  /*3f90*/  FFMA R25, R22, R36, R25 ;  /* 0x0000002416197223 */ /* 0x000fc80000000019 */
[----:B--2---:R-:W-:-:S04]  /*3fa0*/  FFMA R25, R26, R27, R25 ;  /* 0x0000001b1a197223 */ /* 0x004fc80000000019 */
[----:B---3--:R-:W-:-:S04]  /*3fb0*/  FFMA R23, R28, R23, R25 ;  /* 0x000000171c177223 */ /* 0x008fc80000000019 */
[----:B0-----:R-:W-:-:S04]  /*3fc0*/  FFMA R21, R32, R21, R23 ;  /* 0x0000001520157223 */ /* 0x001fc80000000017 */
[----:B------:R-:W-:-:S07]  /*3fd0*/  FFMA R30, R34, R13, R21 ;  /* 0x0000000d221e7223 */ /* 0x000fce0000000015 */
.L_x_52:
[----:B------:R-:W-:Y:S05]  /*3fe0*/  BRA.U !UP2, `(.L_x_51) ;  /* 0x000000010ab47547 */ /* 0x000fea000b800000 */
[----:B------:R-:W-:Y:S02]  /*3ff0*/  UISETP.GE.U32.AND UP1, UPT, UR25, 0x3, UPT ;  /* 0x000000031900788c */ /* 0x000fe4000bf26070 */
[----:B------:R-:W-:-:S07]  /*4000*/  UISETP.NE.AND UP2, UPT, UR20, URZ, UPT ;  /* 0x000000ff1400728c */ /* 0x000fce000bf45270 */
[----:B------:R-:W-:Y:S05]  /*4010*/  BRA.U !UP1, `(.L_x_53) ;  /* 0x0000000109547547 */ /* 0x000fea000b800000 */
[----:B------:R-:W4:Y:S01]  /*4020*/  LDC R23, c[0x0][0x3ec] ;  /* 0x0000fb00ff177b82 */ /* 0x000f220000000800 */
[----:B-1----:R-:W-:Y:S02]  /*4030*/  HFMA2 R25, -RZ, RZ, 0, 2.384185791015625e-07 ;  /* 0x00000004ff197431 */ /* 0x002fe400000001ff */
[----:B----4-:R-:W-:-:S04]  /*4040*/  IMAD R24, R23, UR4, R0 ;  /* 0x0000000417187c24 */ /* 0x010fc8000f8e0200 */
[----:B------:R-:W-:-:S04]  /*4050*/  IMAD.WIDE R24, R24, R25, UR6 ;  /* 0x0000000618187e25 */ /* 0x000fc8000f8e0219 */
[C---:B------:R-:W-:Y:S02]  /*4060*/  IMAD.WIDE R12, R23.reuse, 0x4, R24 ;  /* 0x00000004170c7825 */ /* 0x040fe400078e0218 */
[----:B------:R-:W4:Y:S02]  /*4070*/  LDG.E.CONSTANT R25, desc[UR14][R24.64] ;  /* 0x0000000e18197981 */ /* 0x000f24000c1e9900 */
[C---:B------:R-:W-:Y:S02]  /*4080*/  IMAD.WIDE R20, R23.reuse, 0x4, R12 ;  /* 0x0000000417147825 */ /* 0x040fe400078e020c */
[----:B------:R-:W5:Y:S02]  /*4090*/  LDG.E.CONSTANT R13, desc[UR14][R12.64] ;  /* 0x0000000e0c0d7981 */ /* 0x000f64000c1e9900 */
[----:B------:R-:W-:Y:S02]  /*40a0*/  IMAD.WIDE R22, R23, 0x4, R20 ;  /* 0x0000000417167825 */ /* 0x000fe400078e0214 */
[----:B------:R-:W2:Y:S04]  /*40b0*/  LDG.E.CONSTANT R21, desc[UR14][R20.64] ;  /* 0x0000000e14157981 */ /* 0x000ea8000c1e9900 */
[----:B------:R-:W2:Y:S01]  /*40c0*/  LDG.E.CONSTANT R23, desc[UR14][R22.64] ;  /* 0x0000000e16177981 */ /* 0x000ea2000c1e9900 */
[----:B------:R-:W-:-:S02]  /*40d0*/  ULEA UR11, UR4, UR23, 0x2 ;  /* 0x00000017040b7291 */ /* 0x000fc4000f8e10ff */
[----:B------:R-:W-:-:S07]  /*40e0*/  UIADD3 UR4, UPT, UPT, UR4, 0x4, URZ ;  /* 0x0000000404047890 */ /* 0x000fce000fffe0ff */
[----:B------:R-:W4:Y:S04]  /*40f0*/  LDS R14, [UR11] ;  /* 0x0000000bff0e7984 */ /* 0x000f280008000800 */
[----:B------:R-:W5:Y:S04]  /*4100*/  LDS R26, [UR11+0x4] ;  /* 0x0000040bff1a7984 */ /* 0x000f680008000800 */
[----:B0-----:R-:W2:Y:S04]  /*4110*/  LDS R27, [UR11+0x8] ;  /* 0x0000080bff1b7984 */ /* 0x001ea80008000800 */
[----:B---3--:R-:W0:Y:S01]  /*4120*/  LDS R28, [UR11+0xc] ;  /* 0x00000c0bff1c7984 */ /* 0x008e220008000800 */
[----:B----4-:R-:W-:-:S04]  /*4130*/  FFMA R14, R25, R14, R30 ;  /* 0x0000000e190e7223 */ /* 0x010fc8000000001e */
[----:B-----5:R-:W-:-:S04]  /*4140*/  FFMA R14, R13, R26, R14 ;  /* 0x0000001a0d0e7223 */ /* 0x020fc8000000000e */
[----:B--2---:R-:W-:-:S04]  /*4150*/  FFMA R14, R21, R27, R14 ;  /* 0x0000001b150e7223 */ /* 0x004fc8000000000e */
[----:B0-----:R-:W-:-:S07]  /*4160*/  FFMA R30, R23, R28, R14 ;  /* 0x0000001c171e7223 */ /* 0x001fce000000000e */
.L_x_53:
[----:B------:R-:W-:Y:S05]  /*4170*/  BRA.U !UP2, `(.L_x_51) ;  /* 0x000000010a507547 */ /* 0x000fea000b800000 */
[----:B------:R-:W4:Y:S01]  /*4180*/  LDC R23, c[0x0][0x3ec] ;  /* 0x0000fb00ff177b82 */ /* 0x000f220000000800 */
[----:B------:R-:W-:Y:S01]  /*4190*/  MOV R13, 0x4 ;  /* 0x00000004000d7802 */ /* 0x000fe20000000f00 */
[----:B----4-:R-:W-:-:S04]  /*41a0*/  IMAD R12, R23, UR4, R0 ;  /* 0x00000004170c7c24 */ /* 0x010fc8000f8e0200 */
[----:B------:R-:W-:-:S05]  /*41b0*/  IMAD.WIDE R12, R12, R13, UR6 ;  /* 0x000000060c0c7e25 */ /* 0x000fca000f8e020d */
[----:B------:R-:W4:Y:S01]  /*41c0*/  LDG.E.CONSTANT R21, desc[UR14][R12.64] ;  /* 0x0000000e0c157981 */ /* 0x000f22000c1e9900 */
[----:B------:R-:W-:Y:S02]  /*41d0*/  ULEA UR4, UR4, UR23, 0x2 ;  /* 0x0000001704047291 */ /* 0x000fe4000f8e10ff */
[----:B------:R-:W-:-:S07]  /*41e0*/  UISETP.NE.AND UP1, UPT, UR20, 0x1, UPT ;  /* 0x000000011400788c */ /* 0x000fce000bf25270 */
[----:B------:R-:W4:Y:S02]  /*41f0*/  LDS R14, [UR4] ;  /* 0x00000004ff0e7984 */ /* 0x000f240008000800 */
[----:B----4-:R-:W-:Y:S01]  /*4200*/  FFMA R30, R21, R14, R30 ;  /* 0x0000000e151e7223 */ /* 0x010fe2000000001e */
[----:B------:R-:W-:Y:S06]  /*4210*/  BRA.U !UP1, `(.L_x_51) ;  /* 0x0000000109287547 */ /* 0x000fec000b800000 */
[----:B------:R-:W-:Y:S01]  /*4220*/  UISETP.NE.AND UP1, UPT, UR20, 0x2, UPT ;  /* 0x000000021400788c */ /* 0x000fe2000bf25270 */
[----:B------:R-:W-:Y:S01]  /*4230*/  IMAD.WIDE R20, R23, 0x4, R12 ;  /* 0x0000000417147825 */ /* 0x000fe200078e020c */
[----:B------:R-:W4:Y:S04]  /*4240*/  LDS R14, [UR4+0x4] ;  /* 0x00000404ff0e7984 */ /* 0x000f280008000800 */
[----:B------:R-:W-:-:S13]  /*4250*/  PLOP3.LUT P1, PT, PT, PT, UP1, 0x80, 0x8 ;  /* 0x000000000008781c */ /* 0x000fda0003f2f018 */
[----:B------:R-:W-:Y:S01]  /*4260*/  @P1 IMAD.WIDE R12, R23, 0x4, R20 ;  /* 0x00000004170c1825 */ /* 0x000fe200078e0214 */
[----:B------:R-:W5:Y:S04]  /*4270*/  @P1 LDS R22, [UR4+0x8] ;  /* 0x00000804ff161984 */ /* 0x000f680008000800 */
[----:B------:R-:W4:Y:S04]  /*4280*/  LDG.E.CONSTANT R21, desc[UR14][R20.64] ;  /* 0x0000000e14157981 */ /* 0x000f28000c1e9900 */
[----:B------:R-:W5:Y:S01]  /*4290*/  @P1 LDG.E.CONSTANT R13, desc[UR14][R12.64] ;  /* 0x0000000e0c0d1981 */ /* 0x000f62000c1e9900 */
[----:B----4-:R-:W-:-:S04]  /*42a0*/  FFMA R30, R21, R14, R30 ;  /* 0x0000000e151e7223 */ /* 0x010fc8000000001e */
[----:B-----5:R-:W-:-:S07]  /*42b0*/  @P1 FFMA R30, R13, R22, R30 ;  /* 0x000000160d1e1223 */ /* 0x020fce000000001e */
.L_x_51:
[----:B------:R-:W4:Y:S01]  /*42c0*/  LDG.E R21, desc[UR14][R18.64] ;  /* 0x0000000e12157981 */ /* 0x000f22000c1e1900 */
[----:B------:R-:W5:Y:S03]  /*42d0*/  LDC.64 R12, c[0x0][0x3c0] ;  /* 0x0000f000ff0c7b82 */ /* 0x000f660000000a00 */
[----:B------:R-:W0:Y:S01]  /*42e0*/  LDS R14, [R9] ;  /* 0x00000000090e7984 */ /* 0x000e220000000800 */
[----:B-----5:R-:W-:-:S04]  /*42f0*/  IMAD.WIDE R12, R15, 0x4, R12 ;  /* 0x000000040f0c7825 */ /* 0x020fc800078e020c */
[----:B0-----:R-:W-:Y:S01]  /*4300*/  FADD R15, -R14, -RZ ;  /* 0x800000ff0e0f7221 */ /* 0x001fe20000000100 */
[----:B----4-:R-:W-:-:S05]  /*4310*/  FADD R21, R21, R30 ;  /* 0x0000001e15157221 */ /* 0x010fca0000000000 */
[----:B------:R4:W-:Y:S04]  /*4320*/  STG.E desc[UR14][R18.64], R21 ;  /* 0x0000001512007986 */ /* 0x0009e8000c10190e */
[----:B------:R4:W-:Y:S02]  /*4330*/  STG.E desc[UR14][R12.64], R15 ;  /* 0x0000000f0c007986 */ /* 0x0009e4000c10190e */
.L_x_48:
[----:B------:R-:W-:Y:S05]  /*4340*/  BSYNC.RECONVERGENT B0 ;  /* 0x0000000000007941 */ /* 0x000fea0003800200 */
.L_x_47:
[----:B------:R-:W-:Y:S06]  /*4350*/  BAR.SYNC.DEFER_BLOCKING 0x0 ;  /* 0x0000000000007b1d */ /* 0x000fec0000010000 */
[----:B------:R-:W-:Y:S04]  /*4360*/  BSSY.RECONVERGENT B0, `(.L_x_54) ;  /* 0x0000030000007945 */ /* 0x000fe80003800200 */
[----:B------:R-:W-:Y:S05]  /*4370*/  @P0 BRA `(.L_x_55) ;  /* 0x0000000000b80947 */ /* 0x000fea0003800000 */
[----:B--2-4-:R-:W2:Y:S01]  /*4380*/  LDC R19, c[0x0][0x3ec] ;  /* 0x0000fb00ff137b82 */ /* 0x014ea20000000800 */
[----:B------:R-:W4:Y:S01]  /*4390*/  S2R R20, SR_CgaCtaId ;  /* 0x0000000000147919 */ /* 0x000f220000008800 */
[----:B------:R-:W-:Y:S01]  /*43a0*/  MOV R15, 0x400 ;  /* 0x00000400000f7802 */ /* 0x000fe20000000f00 */
[----:B------:R-:W-:Y:S01]  /*43b0*/  FADD R11, -R11, 1 ;  /* 0x3f8000000b0b7421 */ /* 0x000fe20000000100 */
[-C--:B--2---:R-:W-:Y:S02]  /*43c0*/  IABS R14, R19.reuse ;  /* 0x00000013000e7213 */ /* 0x084fe40000000000 */
[----:B------:R-:W-:Y:S02]  /*43d0*/  ISETP.NE.AND P3, PT, R19, RZ, PT ;  /* 0x000000ff1300720c */ /* 0x000fe40003f65270 */
[----:B------:R-:W2:Y:S01]  /*43e0*/  I2F.RP R18, R14 ;  /* 0x0000000e00127306 */ /* 0x000ea20000209400 */
[----:B------:R-:W-:Y:S02]  /*43f0*/  LOP3.LUT R19, RZ, R19, RZ, 0x33, !PT ;  /* 0x00000013ff137212 */ /* 0x000fe400078e33ff */
[----:B----4-:R-:W-:-:S02]  /*4400*/  LEA R15, R20, R15, 0x18 ;  /* 0x0000000f140f7211 */ /* 0x010fc400078ec0ff */
[----:B------:R-:W-:-:S03]  /*4410*/  MOV R20, R0 ;  /* 0x0000000000147202 */ /* 0x000fc60000000f00 */
[----:B--2---:R-:W2:Y:S02]  /*4420*/  MUFU.RCP R18, R18 ;  /* 0x0000001200127308 */ /* 0x004ea40000001000 */
[----:B--2---:R-:W-:-:S06]  /*4430*/  IADD3 R12, PT, PT, R18, 0xffffffe, RZ ;  /* 0x0ffffffe120c7810 */ /* 0x004fcc0007ffe0ff */
[----:B------:R2:W4:Y:S02]  /*4440*/  F2I.FTZ.U32.TRUNC.NTZ R13, R12 ;  /* 0x0000000c000d7305 */ /* 0x000524000021f000 */
[----:B--2---:R-:W-:Y:S01]  /*4450*/  HFMA2 R12, -RZ, RZ, 0, 0 ;  /* 0x00000000ff0c7431 */ /* 0x004fe200000001ff */
[----:B----4-:R-:W-:-:S05]  /*4460*/  IADD3 R21, PT, PT, RZ, -R13, RZ ;  /* 0x8000000dff157210 */ /* 0x010fca0007ffe0ff */
[----:B------:R-:W-:-:S04]  /*4470*/  IMAD R21, R21, R14, RZ ;  /* 0x0000000e15157224 */ /* 0x000fc800078e02ff */
[----:B------:R-:W-:-:S07]  /*4480*/  IMAD.HI.U32 R18, R13, R21, R12 ;  /* 0x000000150d127227 */ /* 0x000fce00078e000c */
.L_x_56:
[----:B--2---:R-:W2:Y:S01]  /*4490*/  LDC R23, c[0x0][0x3ec] ;  /* 0x0000fb00ff177b82 */ /* 0x004ea20000000800 */
[----:B------:R-:W-:-:S05]  /*44a0*/  IABS R13, R20 ;  /* 0x00000014000d7213 */ /* 0x000fca0000000000 */
[----:B------:R-:W-:-:S05]  /*44b0*/  IMAD.HI.U32 R12, R18, R13, RZ ;  /* 0x0000000d120c7227 */ /* 0x000fca00078e00ff */
[----:B------:R-:W-:Y:S02]  /*44c0*/  IADD3 R22, PT, PT, -R12, RZ, RZ ;  /* 0x000000ff0c167210 */ /* 0x000fe40007ffe1ff */
[----:B--2---:R-:W-:-:S05]  /*44d0*/  IABS R24, R23 ;  /* 0x0000001700187213 */ /* 0x004fca0000000000 */
        /* <DEDUP_REMOVED lines=15> */
[C---:B------:R-:W-:Y:S02]  /*45d0*/  LEA R21, R20.reuse, R15, 0x2 ;  /* 0x0000000f14157211 */ /* 0x040fe400078e10ff */
[----:B------:R-:W-:Y:S02]  /*45e0*/  IADD3 R20, PT, PT, R20, UR18, RZ ;  /* 0x0000001214147c10 */ /* 0x000fe4000fffe0ff */
[----:B------:R-:W2:Y:S02]  /*45f0*/  LDS R23, [R23] ;  /* 0x0000000017177984 */ /* 0x000ea40000000800 */
[----:B------:R-:W-:Y:S02]  /*4600*/  ISETP.GE.AND P0, PT, R20, UR16, PT ;  /* 0x0000001014007c0c */ /* 0x000fe4000bf06270 */
[----:B------:R-:W4:Y:S01]  /*4610*/  LDS R22, [R21] ;  /* 0x0000000015167984 */ /* 0x000f220000000800 */
[----:B--2---:R-:W-:-:S04]  /*4620*/  FMUL R24, R23, R12 ;  /* 0x0000000c17187220 */ /* 0x004fc80000400000 */
[----:B----4-:R-:W-:-:S05]  /*4630*/  FFMA R22, R11, R22, R24 ;  /* 0x000000160b167223 */ /* 0x010fca0000000018 */
[----:B------:R2:W-:Y:S01]  /*4640*/  STS [R21], R22 ;  /* 0x0000001615007388 */ /* 0x0005e20000000800 */
[----:B------:R-:W-:Y:S05]  /*4650*/  @!P0 BRA `(.L_x_56) ;  /* 0xfffffffc008c8947 */ /* 0x000fea000383ffff */
.L_x_55:
[----:B------:R-:W-:Y:S05]  /*4660*/  BSYNC.RECONVERGENT B0 ;  /* 0x0000000000007941 */ /* 0x000fea0003800200 */
.L_x_54:
[----:B------:R-:W-:Y:S06]  /*4670*/  BAR.SYNC.DEFER_BLOCKING 0x0 ;  /* 0x0000000000007b1d */ /* 0x000fec0000010000 */
[----:B------:R-:W-:Y:S05]  /*4680*/  BRA.U UP0, `(.L_x_57) ;  /* 0xffffffbd00187547 */ /* 0x000fea000b83ffff */
.L_x_3:
[----:B------:R-:W-:-:S13]  /*4690*/  ISETP.GE.U32.AND P0, PT, R0, UR16, PT ;  /* 0x0000001000007c0c */ /* 0x000fda000bf06070 */
[----:B------:R-:W-:Y:S05]  /*46a0*/  @P0 EXIT ;  /* 0x000000000000094d */ /* 0x000fea0003800000 */
[----:B------:R-:W5:Y:S01]  /*46b0*/  S2UR UR5, SR_CgaCtaId ;  /* 0x00000000000579c3 */ /* 0x000f620000008800 */
[----:B------:R-:W-:Y:S01]  /*46c0*/  UMOV UR4, 0x400 ;  /* 0x0000040000047882 */ /* 0x000fe20000000000 */
[----:B------:R-:W0:Y:S06]  /*46d0*/  LDCU UR6, c[0x0][0x360] ;  /* 0x00006c00ff0677ac */ /* 0x000e2c0008000800 */
[----:B------:R-:W0:Y:S01]  /*46e0*/  LDC.64 R4, c[0x0][0x3e0] ;  /* 0x0000f800ff047b82 */ /* 0x000e220000000a00 */
[----:B-----5:R-:W-:-:S12]  /*46f0*/  ULEA UR4, UR5, UR4, 0x18 ;  /* 0x0000000405047291 */ /* 0x020fd8000f8ec0ff */
.L_x_58:
[C---:B------:R-:W-:Y:S01]  /*4700*/  LEA R6, R0.reuse, UR4, 0x2 ;  /* 0x0000000400067c11 */ /* 0x040fe2000f8e10ff */
[C---:B0-----:R-:W-:Y:S01]  /*4710*/  IMAD.WIDE R2, R0.reuse, 0x4, R4 ;  /* 0x0000000400027825 */ /* 0x041fe200078e0204 */
[----:B------:R-:W-:-:S03]  /*4720*/  IADD3 R0, PT, PT, R0, UR6, RZ ;  /* 0x0000000600007c10 */ /* 0x000fc6000fffe0ff */
[----:B------:R-:W0:Y:S01]  /*4730*/  LDS R7, [R6] ;  /* 0x0000000006077984 */ /* 0x000e220000000800 */
[----:B------:R-:W-:-:S03]  /*4740*/  ISETP.GE.AND P0, PT, R0, UR16, PT ;  /* 0x0000001000007c0c */ /* 0x000fc6000bf06270 */
[----:B0-----:R0:W-:Y:S10]  /*4750*/  STG.E desc[UR14][R2.64], R7 ;  /* 0x0000000702007986 */ /* 0x0011f4000c10190e */
[----:B------:R-:W-:Y:S05]  /*4760*/  @!P0 BRA `(.L_x_58) ;  /* 0xfffffffc00e48947 */ /* 0x000fea000383ffff */
[----:B------:R-:W-:Y:S05]  /*4770*/  EXIT ;  /* 0x000000000000794d */ /* 0x000fea0003800000 */
.L_x_59:
[----:B------:R-:W-:-:S00]  /*4780*/  BRA `(.L_x_59) ;  /* 0xfffffffc00fc7947 */ /* 0x000fc0000383ffff */
[----:B------:R-:W-:-:S00]  /*4790*/  NOP ;  /* 0x0000000000007918 */ /* 0x000fc00000000000 */
        /* <DEDUP_REMOVED lines=14> */
.L_x_60:


//--------------------- .nv.shared._Z21delta_backward_kernelPKfS0_S0_S0_S0_S0_S0_PfS1_S1_S1_S1_S1_ii --------------------------
	.section	.nv.shared._Z21delta_backward_kernelPKfS0_S0_S0_S0_S0_S0_PfS1_S1_S1_S1_S1_ii,"aw",@nobits
	.sectionflags	@""
	.align	16
	.zero		1024


//--------------------- .nv.shared.reserved.0     --------------------------
	.section	.nv.shared.reserved.0,"aw",@nobits
	.weak		__nv_reservedSMEM_offset_0_alias
	.size		__nv_reservedSMEM_offset_0_alias, 0, 64
	.other		__nv_reservedSMEM_offset_0_alias,@"STO_CUDA_RESERVED_SHARED STV_DEFAULT"
__nv_reservedSMEM_offset_0_alias:
	.zero		0
	.zero		64


//--------------------- .nv.constant0._Z21delta_backward_kernelPKfS0_S0_S0_S0_S0_S0_PfS1_S1_S1_S1_S1_ii --------------------------
	.section	.nv.constant0._Z21delta_backward_kernelPKfS0_S0_S0_S0_S0_S0_PfS1_S1_S1_S1_S1_ii,"a",@progbits
	.sectionflags	@""
	.align	4
.nv.constant0._Z21delta_backward_kernelPKfS0_S0_S0_S0_S0_S0_PfS1_S1_S1_S1_S1_ii:
	.zero		1008


//--------------------- SYMBOLS --------------------------

	.type		.nv.reservedSmem.offset0,@object
	.size		.nv.reservedSmem.offset0,0x4
	.type		.nv.reservedSmem.cap,@object
	.size		.nv.reservedSmem.cap,0x4
